	.target	sm_90a

	.elftype	@"ET_EXEC"


//--------------------- .note.nv.tkinfo           --------------------------
	.section	.note.nv.tkinfo,"",@"SHT_NOTE"
	.sectionflags	@"SHF_NOTE_NV_TKINFO"
	.tkinfo
        /*0018*/ 	.word	0x00000002
        /*0030*/ 	.string	""
        /*0030*/ 	.string	"ptxas"
        /*0030*/ 	.string	"Cuda compilation tools, release 13.0, V13.0.88"
        /*0030*/ 	.string	"Build cuda_13.0.r13.0/compiler.36424714_0"
        /*0030*/ 	.string	"-arch sm_90a -m 64 "



//--------------------- .note.nv.cuinfo           --------------------------
	.section	.note.nv.cuinfo,"",@"SHT_NOTE"
	.sectionflags	@"SHF_NOTE_NV_CUINFO"
        /*0018*/ 	.short	0x0002
        /*001a*/ 	.short	0x005a
        /*001c*/ 	.short	0x0082
	.zero		2


//--------------------- .nv.info                  --------------------------
	.section	.nv.info,"",@"SHT_CUDA_INFO"
	.align	4


	//----- nvinfo : EIATTR_REGCOUNT
	.align		4
        /*0000*/ 	.byte	0x04, 0x2f
        /*0002*/ 	.short	(.L_15 - .L_14)
	.align		4
.L_14:
        /*0004*/ 	.word	index@(_ZN7cutlass13device_kernelINS_4gemm6kernel13GemmUniversalIN4cute5tupleIJiiiiEEENS1_10collective13CollectiveMmaINS1_34MainloopSm90TmaGmmaWarpSpecializedILi6ENS5_IJNS4_1CILi1EEESB_SB_EEENS1_35KernelTmaWarpSpecializedCooperativeEEENS5_IJNSA_ILi128EEENSA_ILi64EEENSA_ILi32EEEEEENS_10tfloat32_tENS5_IJlSB_lEEESJ_SK_NS4_8TiledMMAINS4_8MMA_AtomIJNS4_4SM904GMMA29MMA_64x64x8_F32TF32TF32_SS_TNILNSO_7ScaleInE1ELSQ_1EEEEEENS4_6LayoutINS5_IJNSA_ILi2EEESB_SB_EEENS5_IJSB_NSA_ILi0EEESW_EEEEENS5_IJNS4_10UnderscoreESZ_SZ_EEEEENS4_13SM90_TMA_LOADENS4_14ComposedLayoutINS4_7SwizzleILi3ELi4ELi3EEENS4_18smem_ptr_flag_bitsILi32EEENST_INS5_IJNSA_ILi8EEESH_EEENS5_IJSH_SB_EEEEEEEvNS4_8identityES12_S1C_vS1D_EENS_8epilogue10collective6detail29Sm90TmaWarpSpecializedAdapterINS1G_15DefaultEpilogueISJ_SK_SK_NS1F_6thread17LinearCombinationISJ_Li1EffLNS1K_9ScaleType4KindE0ELNS_15FloatRoundStyleE2ESJ_EENS1_15EpilogueDefaultEEEEEvvEEEEvNT_6ParamsE)
        /*0008*/ 	.word	0x000000a8


	//----- nvinfo : EIATTR_FRAME_SIZE
	.align		4
.L_15:
        /*000c*/ 	.byte	0x04, 0x11
        /*000e*/ 	.short	(.L_17 - .L_16)
	.align		4
.L_16:
        /*0010*/ 	.word	index@(_ZN7cutlass13device_kernelINS_4gemm6kernel13GemmUniversalIN4cute5tupleIJiiiiEEENS1_10collective13CollectiveMmaINS1_34MainloopSm90TmaGmmaWarpSpecializedILi6ENS5_IJNS4_1CILi1EEESB_SB_EEENS1_35KernelTmaWarpSpecializedCooperativeEEENS5_IJNSA_ILi128EEENSA_ILi64EEENSA_ILi32EEEEEENS_10tfloat32_tENS5_IJlSB_lEEESJ_SK_NS4_8TiledMMAINS4_8MMA_AtomIJNS4_4SM904GMMA29MMA_64x64x8_F32TF32TF32_SS_TNILNSO_7ScaleInE1ELSQ_1EEEEEENS4_6LayoutINS5_IJNSA_ILi2EEESB_SB_EEENS5_IJSB_NSA_ILi0EEESW_EEEEENS5_IJNS4_10UnderscoreESZ_SZ_EEEEENS4_13SM90_TMA_LOADENS4_14ComposedLayoutINS4_7SwizzleILi3ELi4ELi3EEENS4_18smem_ptr_flag_bitsILi32EEENST_INS5_IJNSA_ILi8EEESH_EEENS5_IJSH_SB_EEEEEEEvNS4_8identityES12_S1C_vS1D_EENS_8epilogue10collective6detail29Sm90TmaWarpSpecializedAdapterINS1G_15DefaultEpilogueISJ_SK_SK_NS1F_6thread17LinearCombinationISJ_Li1EffLNS1K_9ScaleType4KindE0ELNS_15FloatRoundStyleE2ESJ_EENS1_15EpilogueDefaultEEEEEvvEEEEvNT_6ParamsE)
        /*0014*/ 	.word	0x00000000


	//----- nvinfo : EIATTR_MIN_STACK_SIZE
	.align		4
.L_17:
        /*0018*/ 	.byte	0x04, 0x12
        /*001a*/ 	.short	(.L_19 - .L_18)
	.align		4
.L_18:
        /*001c*/ 	.word	index@(_ZN7cutlass13device_kernelINS_4gemm6kernel13GemmUniversalIN4cute5tupleIJiiiiEEENS1_10collective13CollectiveMmaINS1_34MainloopSm90TmaGmmaWarpSpecializedILi6ENS5_IJNS4_1CILi1EEESB_SB_EEENS1_35KernelTmaWarpSpecializedCooperativeEEENS5_IJNSA_ILi128EEENSA_ILi64EEENSA_ILi32EEEEEENS_10tfloat32_tENS5_IJlSB_lEEESJ_SK_NS4_8TiledMMAINS4_8MMA_AtomIJNS4_4SM904GMMA29MMA_64x64x8_F32TF32TF32_SS_TNILNSO_7ScaleInE1ELSQ_1EEEEEENS4_6LayoutINS5_IJNSA_ILi2EEESB_SB_EEENS5_IJSB_NSA_ILi0EEESW_EEEEENS5_IJNS4_10UnderscoreESZ_SZ_EEEEENS4_13SM90_TMA_LOADENS4_14ComposedLayoutINS4_7SwizzleILi3ELi4ELi3EEENS4_18smem_ptr_flag_bitsILi32EEENST_INS5_IJNSA_ILi8EEESH_EEENS5_IJSH_SB_EEEEEEEvNS4_8identityES12_S1C_vS1D_EENS_8epilogue10collective6detail29Sm90TmaWarpSpecializedAdapterINS1G_15DefaultEpilogueISJ_SK_SK_NS1F_6thread17LinearCombinationISJ_Li1EffLNS1K_9ScaleType4KindE0ELNS_15FloatRoundStyleE2ESJ_EENS1_15EpilogueDefaultEEEEEvvEEEEvNT_6ParamsE)
        /*0020*/ 	.word	0x00000000
.L_19:


//--------------------- .nv.compat                --------------------------
	.section	.nv.compat,"",@"SHT_CUDA_COMPAT_INFO"
	.align	4
        /*0000*/ 	.byte	0x02, 0x09, 0x01, 0x00, 0x02, 0x02, 0x04, 0x00, 0x02, 0x05, 0x05, 0x00, 0x03, 0x07, 0x01, 0x01
        /*0010*/ 	.byte	0x02, 0x03, 0x01, 0x00, 0x02, 0x06, 0x01, 0x00, 0x04, 0x0b, 0x08, 0x00, 0x00, 0x00, 0x00, 0x00
        /*0020*/ 	.byte	0x00, 0x00, 0x00, 0x00


//--------------------- .nv.info._ZN7cutlass13device_kernelINS_4gemm6kernel13GemmUniversalIN4cute5tupleIJiiiiEEENS1_10collective13CollectiveMmaINS1_34MainloopSm90TmaGmmaWarpSpecializedILi6ENS5_IJNS4_1CILi1EEESB_SB_EEENS1_35KernelTmaWarpSpecializedCooperativeEEENS5_IJNSA_ILi128EEENSA_ILi64EEENSA_ILi32EEEEEENS_10tfloat32_tENS5_IJlSB_lEEESJ_SK_NS4_8TiledMMAINS4_8MMA_AtomIJNS4_4SM904GMMA29MMA_64x64x8_F32TF32TF32_SS_TNILNSO_7ScaleInE1ELSQ_1EEEEEENS4_6LayoutINS5_IJNSA_ILi2EEESB_SB_EEENS5_IJSB_NSA_ILi0EEESW_EEEEENS5_IJNS4_10UnderscoreESZ_SZ_EEEEENS4_13SM90_TMA_LOADENS4_14ComposedLayoutINS4_7SwizzleILi3ELi4ELi3EEENS4_18smem_ptr_flag_bitsILi32EEENST_INS5_IJNSA_ILi8EEESH_EEENS5_IJSH_SB_EEEEEEEvNS4_8identityES12_S1C_vS1D_EENS_8epilogue10collective6detail29Sm90TmaWarpSpecializedAdapterINS1G_15DefaultEpilogueISJ_SK_SK_NS1F_6thread17LinearCombinationISJ_Li1EffLNS1K_9ScaleType4KindE0ELNS_15FloatRoundStyleE2ESJ_EENS1_15EpilogueDefaultEEEEEvvEEEEvNT_6ParamsE --------------------------
	.section	.nv.info._ZN7cutlass13device_kernelINS_4gemm6kernel13GemmUniversalIN4cute5tupleIJiiiiEEENS1_10collective13CollectiveMmaINS1_34MainloopSm90TmaGmmaWarpSpecializedILi6ENS5_IJNS4_1CILi1EEESB_SB_EEENS1_35KernelTmaWarpSpecializedCooperativeEEENS5_IJNSA_ILi128EEENSA_ILi64EEENSA_ILi32EEEEEENS_10tfloat32_tENS5_IJlSB_lEEESJ_SK_NS4_8TiledMMAINS4_8MMA_AtomIJNS4_4SM904GMMA29MMA_64x64x8_F32TF32TF32_SS_TNILNSO_7ScaleInE1ELSQ_1EEEEEENS4_6LayoutINS5_IJNSA_ILi2EEESB_SB_EEENS5_IJSB_NSA_ILi0EEESW_EEEEENS5_IJNS4_10UnderscoreESZ_SZ_EEEEENS4_13SM90_TMA_LOADENS4_14ComposedLayoutINS4_7SwizzleILi3ELi4ELi3EEENS4_18smem_ptr_flag_bitsILi32EEENST_INS5_IJNSA_ILi8EEESH_EEENS5_IJSH_SB_EEEEEEEvNS4_8identityES12_S1C_vS1D_EENS_8epilogue10collective6detail29Sm90TmaWarpSpecializedAdapterINS1G_15DefaultEpilogueISJ_SK_SK_NS1F_6thread17LinearCombinationISJ_Li1EffLNS1K_9ScaleType4KindE0ELNS_15FloatRoundStyleE2ESJ_EENS1_15EpilogueDefaultEEEEEvvEEEEvNT_6ParamsE,"",@"SHT_CUDA_INFO"
	.sectionflags	@""
	.align	4


	//----- nvinfo : EIATTR_CUDA_API_VERSION
	.align		4
        /*0000*/ 	.byte	0x04, 0x37
        /*0002*/ 	.short	(.L_21 - .L_20)
.L_20:
        /*0004*/ 	.word	0x00000082


	//----- nvinfo : EIATTR_KPARAM_INFO
	.align		4
.L_21:
        /*0008*/ 	.byte	0x04, 0x17
        /*000a*/ 	.short	(.L_23 - .L_22)
.L_22:
        /*000c*/ 	.word	0x00000000
        /*0010*/ 	.short	0x0000
        /*0012*/ 	.short	0x0070
        /*0014*/ 	.byte	0x00, 0xf0, 0x01, 0x10


	//----- nvinfo : EIATTR_SPARSE_MMA_MASK
	.align		4
.L_23:
        /*0018*/ 	.byte	0x03, 0x50
        /*001a*/ 	.short	0x0000


	//----- nvinfo : EIATTR_MAXREG_COUNT
	.align		4
        /*001c*/ 	.byte	0x03, 0x1b
        /*001e*/ 	.short	0x00a8


	//----- nvinfo : EIATTR_NUM_BARRIERS
	.align		4
        /*0020*/ 	.byte	0x02, 0x4c
        /*0022*/ 	.byte	0x01
	.zero		1


	//----- nvinfo : EIATTR_EXTERNS
	.align		4
        /*0024*/ 	.byte	0x04, 0x0f
        /*0026*/ 	.short	(.L_25 - .L_24)


	//   ....[0]....
	.align		4
.L_24:
        /*0028*/ 	.word	index@(__assertfail)


	//----- nvinfo : EIATTR_MERCURY_ISA_VERSION
	.align		4
.L_25:
        /*002c*/ 	.byte	0x03, 0x5f
        /*002e*/ 	.short	0x0101


	//----- nvinfo : EIATTR_INT_WARP_WIDE_INSTR_OFFSETS
	.align		4
        /*0030*/ 	.byte	0x04, 0x31
        /*0032*/ 	.short	(.L_27 - .L_26)


	//   ....[0]....
.L_26:
        /*0034*/ 	.word	0x000003f0


	//   ....[1]....
        /*0038*/ 	.word	0x00000420


	//   ....[2]....
        /*003c*/ 	.word	0x00000500


	//----- nvinfo : EIATTR_COOP_GROUP_MASK_REGIDS
	.align		4
.L_27:
        /*0040*/ 	.byte	0x04, 0x29
        /*0042*/ 	.short	(.L_29 - .L_28)


	//   ....[0]....
.L_28:
        /*0044*/ 	.word	0xffffffff


	//   ....[1]....
        /*0048*/ 	.word	0xffffffff


	//   ....[2]....
        /*004c*/ 	.word	0xffffffff


	//   ....[3]....
        /*0050*/ 	.word	0xffffffff


	//   ....[4]....
        /*0054*/ 	.word	0xffffffff


	//----- nvinfo : EIATTR_COOP_GROUP_INSTR_OFFSETS
	.align		4
.L_29:
        /*0058*/ 	.byte	0x04, 0x28
        /*005a*/ 	.short	(.L_31 - .L_30)


	//   ....[0]....
.L_30:
        /*005c*/ 	.word	0x00000060


	//   ....[1]....
        /*0060*/ 	.word	0x00000070


	//   ....[2]....
        /*0064*/ 	.word	0x00000130


	//   ....[3]....
        /*0068*/ 	.word	0x00000300


	//   ....[4]....
        /*006c*/ 	.word	0x00000fb0


	//----- nvinfo : EIATTR_REG_RECONFIG
	.align		4
.L_31:
        /*0070*/ 	.byte	0x01, 0x54
	.zero		2


	//----- nvinfo : EIATTR_SYSCALL_OFFSETS
	.align		4
        /*0074*/ 	.byte	0x04, 0x46
        /*0076*/ 	.short	(.L_33 - .L_32)


	//   ....[0]....
.L_32:
        /*0078*/ 	.word	0x00001170


	//----- nvinfo : EIATTR_MBARRIER_INSTR_OFFSETS
	.align		4
.L_33:
        /*007c*/ 	.byte	0x04, 0x39
        /*007e*/ 	.short	(.L_35 - .L_34)


	//   ....[0]....
.L_34:
        /*0080*/ 	.word	0x00000230
        /*0084*/ 	.word	0x000000ff
        /*0088*/ 	.word	0x00000000
        /*008c*/ 	.short	0x0100
        /*008e*/ 	.byte	0x08
	.zero		1


	//   ....[1]....
        /*0090*/ 	.word	0x00000240
        /*0094*/ 	.word	0x000000ff
        /*0098*/ 	.word	0x00000030
        /*009c*/ 	.short	0x0100
        /*009e*/ 	.byte	0x08
	.zero		1


	//   ....[2]....
        /*00a0*/ 	.word	0x00000250
        /*00a4*/ 	.word	0x000000ff
        /*00a8*/ 	.word	0x00000008
        /*00ac*/ 	.short	0x0100
        /*00ae*/ 	.byte	0x08
	.zero		1


	//   ....[3]....
        /*00b0*/ 	.word	0x00000260
        /*00b4*/ 	.word	0x000000ff
        /*00b8*/ 	.word	0x00000038
        /*00bc*/ 	.short	0x0100
        /*00be*/ 	.byte	0x08
	.zero		1


	//   ....[4]....
        /*00c0*/ 	.word	0x00000270
        /*00c4*/ 	.word	0x000000ff
        /*00c8*/ 	.word	0x00000010
        /*00cc*/ 	.short	0x0100
        /*00ce*/ 	.byte	0x08
	.zero		1


	//   ....[5]....
        /*00d0*/ 	.word	0x00000280
        /*00d4*/ 	.word	0x000000ff
        /*00d8*/ 	.word	0x00000040
        /*00dc*/ 	.short	0x0100
        /*00de*/ 	.byte	0x08
	.zero		1


	//   ....[6]....
        /*00e0*/ 	.word	0x00000290
        /*00e4*/ 	.word	0x000000ff
        /*00e8*/ 	.word	0x00000018
        /*00ec*/ 	.short	0x0100
        /*00ee*/ 	.byte	0x08
	.zero		1


	//   ....[7]....
        /*00f0*/ 	.word	0x000002a0
        /*00f4*/ 	.word	0x000000ff
        /*00f8*/ 	.word	0x00000048
        /*00fc*/ 	.short	0x0100
        /*00fe*/ 	.byte	0x08
	.zero		1


	//   ....[8]....
        /*0100*/ 	.word	0x000002b0
        /*0104*/ 	.word	0x000000ff
        /*0108*/ 	.word	0x00000020
        /*010c*/ 	.short	0x0100
        /*010e*/ 	.byte	0x08
	.zero		1


	//   ....[9]....
        /*0110*/ 	.word	0x000002c0
        /*0114*/ 	.word	0x000000ff
        /*0118*/ 	.word	0x00000050
        /*011c*/ 	.short	0x0100
        /*011e*/ 	.byte	0x08
	.zero		1


	//   ....[10]....
        /*0120*/ 	.word	0x000002d0
        /*0124*/ 	.word	0x000000ff
        /*0128*/ 	.word	0x00000028
        /*012c*/ 	.short	0x0100
        /*012e*/ 	.byte	0x08
	.zero		1


	//   ....[11]....
        /*0130*/ 	.word	0x000002e0
        /*0134*/ 	.word	0x000000ff
        /*0138*/ 	.word	0x00000058
        /*013c*/ 	.short	0x0100
        /*013e*/ 	.byte	0x08
	.zero		1


	//   ....[12]....
        /*0140*/ 	.word	0x00000570
        /*0144*/ 	.word	0x000000ff
        /*0148*/ 	.word	0x00000070
        /*014c*/ 	.short	0x0100
        /*014e*/ 	.byte	0x06
	.zero		1


	//   ....[13]....
        /*0150*/ 	.word	0x000005d0
        /*0154*/ 	.word	0x000000ff
        /*0158*/ 	.word	0x00000078
        /*015c*/ 	.short	0x0100
        /*015e*/ 	.byte	0x06
	.zero		1


	//   ....[14]....
        /*0160*/ 	.word	0x000011f0
        /*0164*/ 	.word	0x00000003
        /*0168*/ 	.word	0x00000000
        /*016c*/ 	.short	0x010a
        /*016e*/ 	.byte	0x3f
	.zero		1


	//   ....[15]....
        /*0170*/ 	.word	0x00001230
        /*0174*/ 	.word	0x00000003
        /*0178*/ 	.word	0x00000000
        /*017c*/ 	.short	0x010a
        /*017e*/ 	.byte	0x3f
	.zero		1


	//   ....[16]....
        /*0180*/ 	.word	0x000015d0
        /*0184*/ 	.word	0x000000ff
        /*0188*/ 	.word	0x00000000
        /*018c*/ 	.short	0x010a
        /*018e*/ 	.byte	0x08
	.zero		1


	//   ....[17]....
        /*0190*/ 	.word	0x00001610
        /*0194*/ 	.word	0x000000ff
        /*0198*/ 	.word	0x00000000
        /*019c*/ 	.short	0x010a
        /*019e*/ 	.byte	0x08
	.zero		1


	//   ....[18]....
        /*01a0*/ 	.word	0x00001870
        /*01a4*/ 	.word	0x000000ff
        /*01a8*/ 	.word	0x00000000
        /*01ac*/ 	.short	0x0101
        /*01ae*/ 	.byte	0x08
	.zero		1


	//   ....[19]....
        /*01b0*/ 	.word	0x00001a70
        /*01b4*/ 	.word	0x000000ff
        /*01b8*/ 	.word	0x00000000
        /*01bc*/ 	.short	0x0101
        /*01be*/ 	.byte	0x06
	.zero		1


	//   ....[20]....
        /*01c0*/ 	.word	0x00004fd0
        /*01c4*/ 	.word	0x0000000e
        /*01c8*/ 	.word	0x00000030
        /*01cc*/ 	.short	0x010a
        /*01ce*/ 	.byte	0x3f
	.zero		1


	//   ....[21]....
        /*01d0*/ 	.word	0x00005350
        /*01d4*/ 	.word	0x00000006
        /*01d8*/ 	.word	0x00000078
        /*01dc*/ 	.short	0x0101
        /*01de*/ 	.byte	0x3f
	.zero		1


	//   ....[22]....
        /*01e0*/ 	.word	0x00005a80
        /*01e4*/ 	.word	0x00000007
        /*01e8*/ 	.word	0x00000000
        /*01ec*/ 	.short	0x010a
        /*01ee*/ 	.byte	0x3f
	.zero		1


	//   ....[23]....
        /*01f0*/ 	.word	0x00005b00
        /*01f4*/ 	.word	0x00000009
        /*01f8*/ 	.word	0x00000000
        /*01fc*/ 	.short	0x010a
        /*01fe*/ 	.byte	0x3f
	.zero		1


	//   ....[24]....
        /*0200*/ 	.word	0x00005b90
        /*0204*/ 	.word	0x00000006
        /*0208*/ 	.word	0x00000000
        /*020c*/ 	.short	0x010a
        /*020e*/ 	.byte	0x3f
	.zero		1


	//   ....[25]....
        /*0210*/ 	.word	0x00005c20
        /*0214*/ 	.word	0x00000009
        /*0218*/ 	.word	0x00000000
        /*021c*/ 	.short	0x010a
        /*021e*/ 	.byte	0x3f
	.zero		1


	//   ....[26]....
        /*0220*/ 	.word	0x00005cb0
        /*0224*/ 	.word	0x00000006
        /*0228*/ 	.word	0x00000000
        /*022c*/ 	.short	0x010a
        /*022e*/ 	.byte	0x3f
	.zero		1


	//   ....[27]....
        /*0230*/ 	.word	0x00005d40
        /*0234*/ 	.word	0x00000003
        /*0238*/ 	.word	0x00000000
        /*023c*/ 	.short	0x010a
        /*023e*/ 	.byte	0x3f
	.zero		1


	//   ....[28]....
        /*0240*/ 	.word	0x00005da0
        /*0244*/ 	.word	0x00000003
        /*0248*/ 	.word	0x00000000
        /*024c*/ 	.short	0x010a
        /*024e*/ 	.byte	0x3f
	.zero		1


	//   ....[29]....
        /*0250*/ 	.word	0x00005e00
        /*0254*/ 	.word	0x00000004
        /*0258*/ 	.word	0x00000000
        /*025c*/ 	.short	0x010a
        /*025e*/ 	.byte	0x3f
	.zero		1


	//   ....[30]....
        /*0260*/ 	.word	0x00005ed0
        /*0264*/ 	.word	0x0000000e
        /*0268*/ 	.word	0x00000030
        /*026c*/ 	.short	0x010a
        /*026e*/ 	.byte	0x3f
	.zero		1


	//   ....[31]....
        /*0270*/ 	.word	0x00005fa0
        /*0274*/ 	.word	0x00000007
        /*0278*/ 	.word	0x00000000
        /*027c*/ 	.short	0x010a
        /*027e*/ 	.byte	0x3f
	.zero		1


	//   ....[32]....
        /*0280*/ 	.word	0x00005ff0
        /*0284*/ 	.word	0x00000009
        /*0288*/ 	.word	0x00000000
        /*028c*/ 	.short	0x010a
        /*028e*/ 	.byte	0x3f
	.zero		1


	//   ....[33]....
        /*0290*/ 	.word	0x00006040
        /*0294*/ 	.word	0x00000006
        /*0298*/ 	.word	0x00000000
        /*029c*/ 	.short	0x010a
        /*029e*/ 	.byte	0x3f
	.zero		1


	//   ....[34]....
        /*02a0*/ 	.word	0x00006090
        /*02a4*/ 	.word	0x00000009
        /*02a8*/ 	.word	0x00000000
        /*02ac*/ 	.short	0x010a
        /*02ae*/ 	.byte	0x3f
	.zero		1


	//   ....[35]....
        /*02b0*/ 	.word	0x000060e0
        /*02b4*/ 	.word	0x00000006
        /*02b8*/ 	.word	0x00000000
        /*02bc*/ 	.short	0x010a
        /*02be*/ 	.byte	0x3f
	.zero		1


	//----- nvinfo : EIATTR_NUM_MBARRIERS
	.align		4
.L_35:
        /*02c0*/ 	.byte	0x03, 0x38
        /*02c2*/ 	.short	0x000e


	//----- nvinfo : EIATTR_EXIT_INSTR_OFFSETS
	.align		4
        /*02c4*/ 	.byte	0x04, 0x1c
        /*02c6*/ 	.short	(.L_37 - .L_36)


	//   ....[0]....
.L_36:
        /*02c8*/ 	.word	0x00000620


	//   ....[1]....
        /*02cc*/ 	.word	0x00000ee0


	//   ....[2]....
        /*02d0*/ 	.word	0x00004640


	//   ....[3]....
        /*02d4*/ 	.word	0x00004c70


	//   ....[4]....
        /*02d8*/ 	.word	0x00005d90


	//----- nvinfo : EIATTR_MAX_THREADS
	.align		4
.L_37:
        /*02dc*/ 	.byte	0x04, 0x05
        /*02de*/ 	.short	(.L_39 - .L_38)
.L_38:
        /*02e0*/ 	.word	0x00000180
        /*02e4*/ 	.word	0x00000001
        /*02e8*/ 	.word	0x00000001


	//----- nvinfo : EIATTR_CRS_STACK_SIZE
	.align		4
.L_39:
        /*02ec*/ 	.byte	0x04, 0x1e
        /*02ee*/ 	.short	(.L_41 - .L_40)
.L_40:
        /*02f0*/ 	.word	0x00000000


	//----- nvinfo : EIATTR_CBANK_PARAM_SIZE
	.align		4
.L_41:
        /*02f4*/ 	.byte	0x03, 0x19
        /*02f6*/ 	.short	0x0470


	//----- nvinfo : EIATTR_PARAM_CBANK
	.align		4
        /*02f8*/ 	.byte	0x04, 0x0a
        /*02fa*/ 	.short	(.L_43 - .L_42)
	.align		4
.L_42:
        /*02fc*/ 	.word	index@(.nv.constant0._ZN7cutlass13device_kernelINS_4gemm6kernel13GemmUniversalIN4cute5tupleIJiiiiEEENS1_10collective13CollectiveMmaINS1_34MainloopSm90TmaGmmaWarpSpecializedILi6ENS5_IJNS4_1CILi1EEESB_SB_EEENS1_35KernelTmaWarpSpecializedCooperativeEEENS5_IJNSA_ILi128EEENSA_ILi64EEENSA_ILi32EEEEEENS_10tfloat32_tENS5_IJlSB_lEEESJ_SK_NS4_8TiledMMAINS4_8MMA_AtomIJNS4_4SM904GMMA29MMA_64x64x8_F32TF32TF32_SS_TNILNSO_7ScaleInE1ELSQ_1EEEEEENS4_6LayoutINS5_IJNSA_ILi2EEESB_SB_EEENS5_IJSB_NSA_ILi0EEESW_EEEEENS5_IJNS4_10UnderscoreESZ_SZ_EEEEENS4_13SM90_TMA_LOADENS4_14ComposedLayoutINS4_7SwizzleILi3ELi4ELi3EEENS4_18smem_ptr_flag_bitsILi32EEENST_INS5_IJNSA_ILi8EEESH_EEENS5_IJSH_SB_EEEEEEEvNS4_8identityES12_S1C_vS1D_EENS_8epilogue10collective6detail29Sm90TmaWarpSpecializedAdapterINS1G_15DefaultEpilogueISJ_SK_SK_NS1F_6thread17LinearCombinationISJ_Li1EffLNS1K_9ScaleType4KindE0ELNS_15FloatRoundStyleE2ESJ_EENS1_15EpilogueDefaultEEEEEvvEEEEvNT_6ParamsE)
        /*0300*/ 	.short	0x0210
        /*0302*/ 	.short	0x0470


	//----- nvinfo : EIATTR_SW_WAR
	.align		4
.L_43:
        /*0304*/ 	.byte	0x04, 0x36
        /*0306*/ 	.short	(.L_45 - .L_44)
.L_44:
        /*0308*/ 	.word	0x00000008
.L_45:


//--------------------- .nv.callgraph             --------------------------
	.section	.nv.callgraph,"",@"SHT_CUDA_CALLGRAPH"
	.align	4
	.sectionentsize	8
	.align		4
        /*0000*/ 	.word	0x00000000
	.align		4
        /*0004*/ 	.word	0xffffffff
	.align		4
        /*0008*/ 	.word	index@(_ZN7cutlass13device_kernelINS_4gemm6kernel13GemmUniversalIN4cute5tupleIJiiiiEEENS1_10collective13CollectiveMmaINS1_34MainloopSm90TmaGmmaWarpSpecializedILi6ENS5_IJNS4_1CILi1EEESB_SB_EEENS1_35KernelTmaWarpSpecializedCooperativeEEENS5_IJNSA_ILi128EEENSA_ILi64EEENSA_ILi32EEEEEENS_10tfloat32_tENS5_IJlSB_lEEESJ_SK_NS4_8TiledMMAINS4_8MMA_AtomIJNS4_4SM904GMMA29MMA_64x64x8_F32TF32TF32_SS_TNILNSO_7ScaleInE1ELSQ_1EEEEEENS4_6LayoutINS5_IJNSA_ILi2EEESB_SB_EEENS5_IJSB_NSA_ILi0EEESW_EEEEENS5_IJNS4_10UnderscoreESZ_SZ_EEEEENS4_13SM90_TMA_LOADENS4_14ComposedLayoutINS4_7SwizzleILi3ELi4ELi3EEENS4_18smem_ptr_flag_bitsILi32EEENST_INS5_IJNSA_ILi8EEESH_EEENS5_IJSH_SB_EEEEEEEvNS4_8identityES12_S1C_vS1D_EENS_8epilogue10collective6detail29Sm90TmaWarpSpecializedAdapterINS1G_15DefaultEpilogueISJ_SK_SK_NS1F_6thread17LinearCombinationISJ_Li1EffLNS1K_9ScaleType4KindE0ELNS_15FloatRoundStyleE2ESJ_EENS1_15EpilogueDefaultEEEEEvvEEEEvNT_6ParamsE)
	.align		4
        /*000c*/ 	.word	index@(__assertfail)
	.align		4
        /*0010*/ 	.word	0x00000000
	.align		4
        /*0014*/ 	.word	0xfffffffe
	.align		4
        /*0018*/ 	.word	0x00000000
	.align		4
        /*001c*/ 	.word	0xfffffffd
	.align		4
        /*0020*/ 	.word	0x00000000
	.align		4
        /*0024*/ 	.word	0xfffffffc


//--------------------- .nv.constant4             --------------------------
	.section	.nv.constant4,"a",@progbits
	.align	8
	.align		8
.nv.constant4:
        /*0000*/ 	.dword	__assertfail
	.align		8
        /*0008*/ 	.dword	__unnamed_1
	.align		8
        /*0010*/ 	.dword	_ZN40_INTERNAL_4f400878_4_k_cu_f03e4cab_283414cuda3std3__45__cpo5beginE
	.align		8
        /*0018*/ 	.dword	_ZN40_INTERNAL_4f400878_4_k_cu_f03e4cab_283414cuda3std3__45__cpo3endE
	.align		8
        /*0020*/ 	.dword	_ZN40_INTERNAL_4f400878_4_k_cu_f03e4cab_283414cuda3std3__45__cpo6cbeginE
	.align		8
        /*0028*/ 	.dword	_ZN40_INTERNAL_4f400878_4_k_cu_f03e4cab_283414cuda3std3__45__cpo4cendE
	.align		8
        /*0030*/ 	.dword	_ZN40_INTERNAL_4f400878_4_k_cu_f03e4cab_283414cuda3std3__442_GLOBAL__N__4f400878_4_k_cu_f03e4cab_283416ignoreE
	.align		8
        /*0038*/ 	.dword	_ZN40_INTERNAL_4f400878_4_k_cu_f03e4cab_283414cuda3std3__419piecewise_constructE
	.align		8
        /*0040*/ 	.dword	_ZN40_INTERNAL_4f400878_4_k_cu_f03e4cab_283414cuda3std3__48in_placeE
	.align		8
        /*0048*/ 	.dword	_ZN40_INTERNAL_4f400878_4_k_cu_f03e4cab_283414cuda3std6ranges3__45__cpo4swapE
	.align		8
        /*0050*/ 	.dword	_ZN40_INTERNAL_4f400878_4_k_cu_f03e4cab_283414cuda3std6ranges3__45__cpo9iter_moveE
	.align		8
        /*0058*/ 	.dword	_ZN40_INTERNAL_4f400878_4_k_cu_f03e4cab_283414cute7productE
	.align		8
        /*0060*/ 	.dword	_ZN40_INTERNAL_4f400878_4_k_cu_f03e4cab_283414cute1_E
	.align		8
        /*0068*/ 	.dword	$str$22
	.align		8
        /*0070*/ 	.dword	$str$23


//--------------------- .text._ZN7cutlass13device_kernelINS_4gemm6kernel13GemmUniversalIN4cute5tupleIJiiiiEEENS1_10collective13CollectiveMmaINS1_34MainloopSm90TmaGmmaWarpSpecializedILi6ENS5_IJNS4_1CILi1EEESB_SB_EEENS1_35KernelTmaWarpSpecializedCooperativeEEENS5_IJNSA_ILi128EEENSA_ILi64EEENSA_ILi32EEEEEENS_10tfloat32_tENS5_IJlSB_lEEESJ_SK_NS4_8TiledMMAINS4_8MMA_AtomIJNS4_4SM904GMMA29MMA_64x64x8_F32TF32TF32_SS_TNILNSO_7ScaleInE1ELSQ_1EEEEEENS4_6LayoutINS5_IJNSA_ILi2EEESB_SB_EEENS5_IJSB_NSA_ILi0EEESW_EEEEENS5_IJNS4_10UnderscoreESZ_SZ_EEEEENS4_13SM90_TMA_LOADENS4_14ComposedLayoutINS4_7SwizzleILi3ELi4ELi3EEENS4_18smem_ptr_flag_bitsILi32EEENST_INS5_IJNSA_ILi8EEESH_EEENS5_IJSH_SB_EEEEEEEvNS4_8identityES12_S1C_vS1D_EENS_8epilogue10collective6detail29Sm90TmaWarpSpecializedAdapterINS1G_15DefaultEpilogueISJ_SK_SK_NS1F_6thread17LinearCombinationISJ_Li1EffLNS1K_9ScaleType4KindE0ELNS_15FloatRoundStyleE2ESJ_EENS1_15EpilogueDefaultEEEEEvvEEEEvNT_6ParamsE --------------------------
	.section	.text._ZN7cutlass13device_kernelINS_4gemm6kernel13GemmUniversalIN4cute5tupleIJiiiiEEENS1_10collective13CollectiveMmaINS1_34MainloopSm90TmaGmmaWarpSpecializedILi6ENS5_IJNS4_1CILi1EEESB_SB_EEENS1_35KernelTmaWarpSpecializedCooperativeEEENS5_IJNSA_ILi128EEENSA_ILi64EEENSA_ILi32EEEEEENS_10tfloat32_tENS5_IJlSB_lEEESJ_SK_NS4_8TiledMMAINS4_8MMA_AtomIJNS4_4SM904GMMA29MMA_64x64x8_F32TF32TF32_SS_TNILNSO_7ScaleInE1ELSQ_1EEEEEENS4_6LayoutINS5_IJNSA_ILi2EEESB_SB_EEENS5_IJSB_NSA_ILi0EEESW_EEEEENS5_IJNS4_10UnderscoreESZ_SZ_EEEEENS4_13SM90_TMA_LOADENS4_14ComposedLayoutINS4_7SwizzleILi3ELi4ELi3EEENS4_18smem_ptr_flag_bitsILi32EEENST_INS5_IJNSA_ILi8EEESH_EEENS5_IJSH_SB_EEEEEEEvNS4_8identityES12_S1C_vS1D_EENS_8epilogue10collective6detail29Sm90TmaWarpSpecializedAdapterINS1G_15DefaultEpilogueISJ_SK_SK_NS1F_6thread17LinearCombinationISJ_Li1EffLNS1K_9ScaleType4KindE0ELNS_15FloatRoundStyleE2ESJ_EENS1_15EpilogueDefaultEEEEEvvEEEEvNT_6ParamsE,"ax",@progbits
	.align	128
.text._ZN7cutlass13device_kernelINS_4gemm6kernel13GemmUniversalIN4cute5tupleIJiiiiEEENS1_10collective13CollectiveMmaINS1_34MainloopSm90TmaGmmaWarpSpecializedILi6ENS5_IJNS4_1CILi1EEESB_SB_EEENS1_35KernelTmaWarpSpecializedCooperativeEEENS5_IJNSA_ILi128EEENSA_ILi64EEENSA_ILi32EEEEEENS_10tfloat32_tENS5_IJlSB_lEEESJ_SK_NS4_8TiledMMAINS4_8MMA_AtomIJNS4_4SM904GMMA29MMA_64x64x8_F32TF32TF32_SS_TNILNSO_7ScaleInE1ELSQ_1EEEEEENS4_6LayoutINS5_IJNSA_ILi2EEESB_SB_EEENS5_IJSB_NSA_ILi0EEESW_EEEEENS5_IJNS4_10UnderscoreESZ_SZ_EEEEENS4_13SM90_TMA_LOADENS4_14ComposedLayoutINS4_7SwizzleILi3ELi4ELi3EEENS4_18smem_ptr_flag_bitsILi32EEENST_INS5_IJNSA_ILi8EEESH_EEENS5_IJSH_SB_EEEEEEEvNS4_8identityES12_S1C_vS1D_EENS_8epilogue10collective6detail29Sm90TmaWarpSpecializedAdapterINS1G_15DefaultEpilogueISJ_SK_SK_NS1F_6thread17LinearCombinationISJ_Li1EffLNS1K_9ScaleType4KindE0ELNS_15FloatRoundStyleE2ESJ_EENS1_15EpilogueDefaultEEEEEvvEEEEvNT_6ParamsE:
        .type           _ZN7cutlass13device_kernelINS_4gemm6kernel13GemmUniversalIN4cute5tupleIJiiiiEEENS1_10collective13CollectiveMmaINS1_34MainloopSm90TmaGmmaWarpSpecializedILi6ENS5_IJNS4_1CILi1EEESB_SB_EEENS1_35KernelTmaWarpSpecializedCooperativeEEENS5_IJNSA_ILi128EEENSA_ILi64EEENSA_ILi32EEEEEENS_10tfloat32_tENS5_IJlSB_lEEESJ_SK_NS4_8TiledMMAINS4_8MMA_AtomIJNS4_4SM904GMMA29MMA_64x64x8_F32TF32TF32_SS_TNILNSO_7ScaleInE1ELSQ_1EEEEEENS4_6LayoutINS5_IJNSA_ILi2EEESB_SB_EEENS5_IJSB_NSA_ILi0EEESW_EEEEENS5_IJNS4_10UnderscoreESZ_SZ_EEEEENS4_13SM90_TMA_LOADENS4_14ComposedLayoutINS4_7SwizzleILi3ELi4ELi3EEENS4_18smem_ptr_flag_bitsILi32EEENST_INS5_IJNSA_ILi8EEESH_EEENS5_IJSH_SB_EEEEEEEvNS4_8identityES12_S1C_vS1D_EENS_8epilogue10collective6detail29Sm90TmaWarpSpecializedAdapterINS1G_15DefaultEpilogueISJ_SK_SK_NS1F_6thread17LinearCombinationISJ_Li1EffLNS1K_9ScaleType4KindE0ELNS_15FloatRoundStyleE2ESJ_EENS1_15EpilogueDefaultEEEEEvvEEEEvNT_6ParamsE,@function
        .size           _ZN7cutlass13device_kernelINS_4gemm6kernel13GemmUniversalIN4cute5tupleIJiiiiEEENS1_10collective13CollectiveMmaINS1_34MainloopSm90TmaGmmaWarpSpecializedILi6ENS5_IJNS4_1CILi1EEESB_SB_EEENS1_35KernelTmaWarpSpecializedCooperativeEEENS5_IJNSA_ILi128EEENSA_ILi64EEENSA_ILi32EEEEEENS_10tfloat32_tENS5_IJlSB_lEEESJ_SK_NS4_8TiledMMAINS4_8MMA_AtomIJNS4_4SM904GMMA29MMA_64x64x8_F32TF32TF32_SS_TNILNSO_7ScaleInE1ELSQ_1EEEEEENS4_6LayoutINS5_IJNSA_ILi2EEESB_SB_EEENS5_IJSB_NSA_ILi0EEESW_EEEEENS5_IJNS4_10UnderscoreESZ_SZ_EEEEENS4_13SM90_TMA_LOADENS4_14ComposedLayoutINS4_7SwizzleILi3ELi4ELi3EEENS4_18smem_ptr_flag_bitsILi32EEENST_INS5_IJNSA_ILi8EEESH_EEENS5_IJSH_SB_EEEEEEEvNS4_8identityES12_S1C_vS1D_EENS_8epilogue10collective6detail29Sm90TmaWarpSpecializedAdapterINS1G_15DefaultEpilogueISJ_SK_SK_NS1F_6thread17LinearCombinationISJ_Li1EffLNS1K_9ScaleType4KindE0ELNS_15FloatRoundStyleE2ESJ_EENS1_15EpilogueDefaultEEEEEvvEEEEvNT_6ParamsE,(.L_x_134 - _ZN7cutlass13device_kernelINS_4gemm6kernel13GemmUniversalIN4cute5tupleIJiiiiEEENS1_10collective13CollectiveMmaINS1_34MainloopSm90TmaGmmaWarpSpecializedILi6ENS5_IJNS4_1CILi1EEESB_SB_EEENS1_35KernelTmaWarpSpecializedCooperativeEEENS5_IJNSA_ILi128EEENSA_ILi64EEENSA_ILi32EEEEEENS_10tfloat32_tENS5_IJlSB_lEEESJ_SK_NS4_8TiledMMAINS4_8MMA_AtomIJNS4_4SM904GMMA29MMA_64x64x8_F32TF32TF32_SS_TNILNSO_7ScaleInE1ELSQ_1EEEEEENS4_6LayoutINS5_IJNSA_ILi2EEESB_SB_EEENS5_IJSB_NSA_ILi0EEESW_EEEEENS5_IJNS4_10UnderscoreESZ_SZ_EEEEENS4_13SM90_TMA_LOADENS4_14ComposedLayoutINS4_7SwizzleILi3ELi4ELi3EEENS4_18smem_ptr_flag_bitsILi32EEENST_INS5_IJNSA_ILi8EEESH_EEENS5_IJSH_SB_EEEEEEEvNS4_8identityES12_S1C_vS1D_EENS_8epilogue10collective6detail29Sm90TmaWarpSpecializedAdapterINS1G_15DefaultEpilogueISJ_SK_SK_NS1F_6thread17LinearCombinationISJ_Li1EffLNS1K_9ScaleType4KindE0ELNS_15FloatRoundStyleE2ESJ_EENS1_15EpilogueDefaultEEEEEvvEEEEvNT_6ParamsE)
        .other          _ZN7cutlass13device_kernelINS_4gemm6kernel13GemmUniversalIN4cute5tupleIJiiiiEEENS1_10collective13CollectiveMmaINS1_34MainloopSm90TmaGmmaWarpSpecializedILi6ENS5_IJNS4_1CILi1EEESB_SB_EEENS1_35KernelTmaWarpSpecializedCooperativeEEENS5_IJNSA_ILi128EEENSA_ILi64EEENSA_ILi32EEEEEENS_10tfloat32_tENS5_IJlSB_lEEESJ_SK_NS4_8TiledMMAINS4_8MMA_AtomIJNS4_4SM904GMMA29MMA_64x64x8_F32TF32TF32_SS_TNILNSO_7ScaleInE1ELSQ_1EEEEEENS4_6LayoutINS5_IJNSA_ILi2EEESB_SB_EEENS5_IJSB_NSA_ILi0EEESW_EEEEENS5_IJNS4_10UnderscoreESZ_SZ_EEEEENS4_13SM90_TMA_LOADENS4_14ComposedLayoutINS4_7SwizzleILi3ELi4ELi3EEENS4_18smem_ptr_flag_bitsILi32EEENST_INS5_IJNSA_ILi8EEESH_EEENS5_IJSH_SB_EEEEEEEvNS4_8identityES12_S1C_vS1D_EENS_8epilogue10collective6detail29Sm90TmaWarpSpecializedAdapterINS1G_15DefaultEpilogueISJ_SK_SK_NS1F_6thread17LinearCombinationISJ_Li1EffLNS1K_9ScaleType4KindE0ELNS_15FloatRoundStyleE2ESJ_EENS1_15EpilogueDefaultEEEEEvvEEEEvNT_6ParamsE,@"STO_CUDA_ENTRY STV_DEFAULT"
_ZN7cutlass13device_kernelINS_4gemm6kernel13GemmUniversalIN4cute5tupleIJiiiiEEENS1_10collective13CollectiveMmaINS1_34MainloopSm90TmaGmmaWarpSpecializedILi6ENS5_IJNS4_1CILi1EEESB_SB_EEENS1_35KernelTmaWarpSpecializedCooperativeEEENS5_IJNSA_ILi128EEENSA_ILi64EEENSA_ILi32EEEEEENS_10tfloat32_tENS5_IJlSB_lEEESJ_SK_NS4_8TiledMMAINS4_8MMA_AtomIJNS4_4SM904GMMA29MMA_64x64x8_F32TF32TF32_SS_TNILNSO_7ScaleInE1ELSQ_1EEEEEENS4_6LayoutINS5_IJNSA_ILi2EEESB_SB_EEENS5_IJSB_NSA_ILi0EEESW_EEEEENS5_IJNS4_10UnderscoreESZ_SZ_EEEEENS4_13SM90_TMA_LOADENS4_14ComposedLayoutINS4_7SwizzleILi3ELi4ELi3EEENS4_18smem_ptr_flag_bitsILi32EEENST_INS5_IJNSA_ILi8EEESH_EEENS5_IJSH_SB_EEEEEEEvNS4_8identityES12_S1C_vS1D_EENS_8epilogue10collective6detail29Sm90TmaWarpSpecializedAdapterINS1G_15DefaultEpilogueISJ_SK_SK_NS1F_6thread17LinearCombinationISJ_Li1EffLNS1K_9ScaleType4KindE0ELNS_15FloatRoundStyleE2ESJ_EENS1_15EpilogueDefaultEEEEEvvEEEEvNT_6ParamsE:
[----:B------:R-:W0:Y:S01]  /*0000*/  LDC R1, c[0x0][0x28] ;  /* 0x00000a00ff017b82 */ /* 0x000e220000000800 */
[----:B------:R-:W1:Y:S01]  /*0010*/  S2R R18, SR_TID.X ;  /* 0x0000000000127919 */ /* 0x000e620000002100 */
[----:B------:R-:W-:Y:S01]  /*0020*/  ELECT P0, URZ, PT ;  /* 0x00000000003f782f */ /* 0x000fe20003800000 */
[----:B------:R-:W-:Y:S01]  /*0030*/  BSSY B0, `(.L_x_0) ;  /* 0x000000f000007945 */ /* 0x000fe20003800000 */
[--C-:B-1----:R-:W-:Y:S02]  /*0040*/  SHF.R.U32.HI R0, RZ, 0x5, R18.reuse ;  /* 0x00000005ff007819 */ /* 0x102fe40000011612 */
[----:B------:R-:W-:-:S03]  /*0050*/  SHF.R.U32.HI R22, RZ, 0x7, R18 ;  /* 0x00000007ff167819 */ /* 0x000fc60000011612 */
[----:B------:R-:W1:Y:S04]  /*0060*/  SHFL.IDX PT, R5, R0, RZ, 0x1f ;  /* 0x00001fff00057589 */ /* 0x000e6800000e0000 */
[----:B------:R2:W3:Y:S01]  /*0070*/  SHFL.IDX PT, R8, R22, RZ, 0x1f ;  /* 0x00001fff16087589 */ /* 0x0004e200000e0000 */
[----:B-1----:R-:W-:-:S13]  /*0080*/  ISETP.NE.OR P0, PT, R5, RZ, !P0 ;  /* 0x000000ff0500720c */ /* 0x002fda0004705670 */
[----:B0-23--:R-:W-:Y:S05]  /*0090*/  @P0 BRA `(.L_x_1) ;  /* 0x0000000000200947 */ /* 0x00dfea0003800000 */
[----:B------:R-:W-:Y:S02]  /*00a0*/  ULDC.64 UR4, c[0x0][0x198] ;  /* 0x0000660000047ab9 */ /* 0x000fe40000000a00 */
[----:B------:R-:W-:Y:S02]  /*00b0*/  UIADD3 UR6, UP0, UR4, 0xf0, URZ ;  /* 0x000000f004067890 */ /* 0x000fe4000ff1e03f */
[----:B------:R-:W-:Y:S02]  /*00c0*/  UIADD3 UR4, UP1, UR4, 0x1f0, URZ ;  /* 0x000001f004047890 */ /* 0x000fe4000ff3e03f */
[----:B------:R-:W-:Y:S02]  /*00d0*/  UIADD3.X UR7, URZ, UR5, URZ, UP0, !UPT ;  /* 0x000000053f077290 */ /* 0x000fe400087fe43f */
[----:B------:R-:W-:-:S07]  /*00e0*/  UIADD3.X UR5, URZ, UR5, URZ, UP1, !UPT ;  /* 0x000000053f057290 */ /* 0x000fce0008ffe43f */
[----:B------:R0:W-:Y:S02]  /*00f0*/  UTMACCTL.PF [UR6] ;  /* 0x00000000060079b9 */ /* 0x0001e40008040000 */
[----:B------:R0:W-:Y:S02]  /*0100*/  UTMACCTL.PF [UR4] ;  /* 0x00000000040079b9 */ /* 0x0001e40008040000 */
[----:B0-----:R-:W-:Y:S01]  /*0110*/  NOP ;  /* 0x0000000000007918 */ /* 0x001fe20000000000 */
.L_x_1:
[----:B------:R-:W-:Y:S05]  /*0120*/  BSYNC B0 ;  /* 0x0000000000007941 */ /* 0x000fea0003800000 */
.L_x_0:
[----:B------:R-:W0:Y:S02]  /*0130*/  SHFL.IDX PT, R2, R0, RZ, 0x1f ;  /* 0x00001fff00027589 */ /* 0x000e2400000e0000 */
[----:B0-----:R-:W-:-:S13]  /*0140*/  ISETP.NE.AND P0, PT, R2, RZ, PT ;  /* 0x000000ff0200720c */ /* 0x001fda0003f05270 */
[----:B------:R-:W-:Y:S05]  /*0150*/  @P0 BRA `(.L_x_2) ;  /* 0x0000000000680947 */ /* 0x000fea0003800000 */
[----:B------:R-:W0:Y:S01]  /*0160*/  S2UR UR8, SR_CgaCtaId ;  /* 0x00000000000879c3 */ /* 0x000e220000008800 */
[----:B------:R-:W-:Y:S01]  /*0170*/  UMOV UR4, 0x400 ;  /* 0x0000040000047882 */ /* 0x000fe20000000000 */
[----:B------:R-:W-:Y:S01]  /*0180*/  UMOV UR5, 0x1 ;  /* 0x0000000100057882 */ /* 0x000fe20000000000 */
[----:B------:R-:W-:Y:S01]  /*0190*/  UMOV UR6, 0x100 ;  /* 0x0000010000067882 */ /* 0x000fe20000000000 */
[----:B------:R-:W-:Y:S01]  /*01a0*/  ELECT P0, URZ, PT ;  /* 0x00000000003f782f */ /* 0x000fe20003800000 */
[----:B------:R-:W-:-:S04]  /*01b0*/  UIADD3 UR6, -UR6, 0x100000, URZ ;  /* 0x0010000006067890 */ /* 0x000fc8000fffe13f */
[----:B------:R-:W-:Y:S02]  /*01c0*/  USHF.L.U32 UR7, UR6, 0xb, URZ ;  /* 0x0000000b06077899 */ /* 0x000fe4000800063f */
[----:B------:R-:W-:Y:S02]  /*01d0*/  USHF.L.U32 UR6, UR6, 0x1, URZ ;  /* 0x0000000106067899 */ /* 0x000fe4000800063f */
[----:B0-----:R-:W-:Y:S02]  /*01e0*/  ULEA UR8, UR8, UR4, 0x18 ;  /* 0x0000000408087291 */ /* 0x001fe4000f8ec03f */
[----:B------:R-:W-:-:S04]  /*01f0*/  UIADD3 UR4, -UR5, 0x100000, URZ ;  /* 0x0010000005047890 */ /* 0x000fc8000fffe13f */
[----:B------:R-:W-:Y:S02]  /*0200*/  USHF.L.U32 UR5, UR4, 0xb, URZ ;  /* 0x0000000b04057899 */ /* 0x000fe4000800063f */
[----:B------:R-:W-:Y:S01]  /*0210*/  USHF.L.U32 UR4, UR4, 0x1, URZ ;  /* 0x0000000104047899 */ /* 0x000fe2000800063f */
[----:B------:R-:W0:Y:S11]  /*0220*/  FENCE.VIEW.ASYNC.S ;  /* 0x00000000000073c6 */ /* 0x000e360000000000 */
[----:B0-----:R0:W1:Y:S01]  /*0230*/  SYNCS.EXCH.64 URZ, [UR8], UR4 ;  /* 0x00000004083f75b2 */ /* 0x0010620008000100 */
[----:B------:R0:W2:Y:S01]  /*0240*/  SYNCS.EXCH.64 URZ, [UR8+0x30], UR6 ;  /* 0x00003006083f75b2 */ /* 0x0000a20008000100 */
[----:B------:R0:W3:Y:S01]  /*0250*/  SYNCS.EXCH.64 URZ, [UR8+0x8], UR4 ;  /* 0x00000804083f75b2 */ /* 0x0000e20008000100 */
[----:B------:R0:W4:Y:S01]  /*0260*/  SYNCS.EXCH.64 URZ, [UR8+0x38], UR6 ;  /* 0x00003806083f75b2 */ /* 0x0001220008000100 */
[----:B------:R0:W0:Y:S01]  /*0270*/  SYNCS.EXCH.64 URZ, [UR8+0x10], UR4 ;  /* 0x00001004083f75b2 */ /* 0x0000220008000100 */
[----:B------:R0:W0:Y:S01]  /*0280*/  SYNCS.EXCH.64 URZ, [UR8+0x40], UR6 ;  /* 0x00004006083f75b2 */ /* 0x0000220008000100 */
[----:B------:R0:W0:Y:S01]  /*0290*/  SYNCS.EXCH.64 URZ, [UR8+0x18], UR4 ;  /* 0x00001804083f75b2 */ /* 0x0000220008000100 */
[----:B------:R0:W0:Y:S01]  /*02a0*/  SYNCS.EXCH.64 URZ, [UR8+0x48], UR6 ;  /* 0x00004806083f75b2 */ /* 0x0000220008000100 */
[----:B------:R0:W0:Y:S01]  /*02b0*/  SYNCS.EXCH.64 URZ, [UR8+0x20], UR4 ;  /* 0x00002004083f75b2 */ /* 0x0000220008000100 */
[----:B------:R0:W0:Y:S01]  /*02c0*/  SYNCS.EXCH.64 URZ, [UR8+0x50], UR6 ;  /* 0x00005006083f75b2 */ /* 0x0000220008000100 */
[----:B------:R0:W0:Y:S01]  /*02d0*/  SYNCS.EXCH.64 URZ, [UR8+0x28], UR4 ;  /* 0x00002804083f75b2 */ /* 0x0000220008000100 */
[----:B------:R0:W0:Y:S01]  /*02e0*/  SYNCS.EXCH.64 URZ, [UR8+0x58], UR6 ;  /* 0x00005806083f75b2 */ /* 0x0000220008000100 */
[----:B------:R-:W-:Y:S01]  /*02f0*/  NOP ;  /* 0x0000000000007918 */ /* 0x000fe20000000000 */
.L_x_2:
[----:B------:R-:W5:Y:S01]  /*0300*/  SHFL.IDX PT, R0, R0, RZ, 0x1f ;  /* 0x00001fff00007589 */ /* 0x000f6200000e0000 */
[----:B------:R-:W-:Y:S01]  /*0310*/  ELECT P0, URZ, PT ;  /* 0x00000000003f782f */ /* 0x000fe20003800000 */
[----:B------:R-:W1:Y:S01]  /*0320*/  LDC R2, c[0x0][0x65c] ;  /* 0x00019700ff027b82 */ /* 0x000e620000000800 */
[----:B------:R-:W-:Y:S01]  /*0330*/  SHF.R.S32.HI R6, RZ, 0x1f, R5 ;  /* 0x0000001fff067819 */ /* 0x000fe20000011405 */
[----:B------:R-:W2:Y:S01]  /*0340*/  S2R R3, SR_CTAID.Y ;  /* 0x0000000000037919 */ /* 0x000ea20000002600 */
[----:B0-----:R-:W-:Y:S01]  /*0350*/  UMOV UR4, 0x20 ;  /* 0x0000002000047882 */ /* 0x001fe20000000000 */
[----:B------:R-:W-:Y:S01]  /*0360*/  ISETP.NE.AND P2, PT, R8, RZ, PT ;  /* 0x000000ff0800720c */ /* 0x000fe20003f45270 */
[----:B------:R-:W-:Y:S01]  /*0370*/  NOP ;  /* 0x0000000000007918 */ /* 0x000fe20000000000 */
[----:B------:R-:W0:Y:S01]  /*0380*/  S2R R4, SR_CTAID.X ;  /* 0x0000000000047919 */ /* 0x000e220000002500 */
[----:B------:R-:W-:Y:S01]  /*0390*/  LEA.HI R6, R6, R5, RZ, 0x2 ;  /* 0x0000000506067211 */ /* 0x000fe200078f10ff */
[----:B------:R-:W-:Y:S01]  /*03a0*/  NOP ;  /* 0x0000000000007918 */ /* 0x000fe20000000000 */
[----:B-----5:R-:W-:-:S02]  /*03b0*/  ISETP.NE.OR P0, PT, R0, RZ, !P0 ;  /* 0x000000ff0000720c */ /* 0x020fc40004705670 */
[----:B-1----:R-:W-:-:S04]  /*03c0*/  ISETP.NE.AND P3, PT, R2, 0x1, PT ;  /* 0x000000010200780c */ /* 0x002fc80003f65270 */
[----:B------:R-:W-:Y:S02]  /*03d0*/  P2R R0, PR, RZ, 0x8 ;  /* 0x00000008ff007803 */ /* 0x000fe40000000000 */
[----:B------:R-:W-:-:S05]  /*03e0*/  LOP3.LUT R0, R6, 0xfffffffc, RZ, 0xc0, !PT ;  /* 0xfffffffc06007812 */ /* 0x000fca00078ec0ff */
[----:B------:R-:W-:Y:S01]  /*03f0*/  VOTEU.ALL UP0, P0 ;  /* 0x00000000003f7886 */ /* 0x000fe20000000000 */
[----:B------:R-:W-:Y:S01]  /*0400*/  IMAD.IADD R0, R5, 0x1, -R0 ;  /* 0x0000000105007824 */ /* 0x000fe200078e0a00 */
[----:B------:R-:W0:Y:S01]  /*0410*/  @P3 LDC R17, c[0x0][0x10] ;  /* 0x00000400ff113b82 */ /* 0x000e220000000800 */
[----:B------:R-:W-:Y:S01]  /*0420*/  VOTEU.ALL UP1, P0 ;  /* 0x00000000003f7886 */ /* 0x000fe20000020000 */
[----:B--2---:R-:W-:Y:S01]  /*0430*/  @P3 IMAD.MOV.U32 R6, RZ, RZ, R3 ;  /* 0x000000ffff063224 */ /* 0x004fe200078e0003 */
[----:B------:R-:W-:Y:S01]  /*0440*/  @!UP0 UMOV UR6, 0x400 ;  /* 0x0000040000068882 */ /* 0x000fe20000000000 */
[----:B------:R-:W-:-:S04]  /*0450*/  @!UP0 UIADD3 UR4, -UR4, 0x100000, URZ ;  /* 0x0010000004048890 */ /* 0x000fc8000fffe13f */
[----:B------:R-:W-:Y:S02]  /*0460*/  @!UP0 USHF.L.U32 UR5, UR4, 0xb, URZ ;  /* 0x0000000b04058899 */ /* 0x000fe4000800063f */
[----:B------:R-:W-:Y:S01]  /*0470*/  @!UP0 USHF.L.U32 UR4, UR4, 0x1, URZ ;  /* 0x0000000104048899 */ /* 0x000fe2000800063f */
[----:B------:R-:W-:Y:S02]  /*0480*/  @P3 IMAD.MOV.U32 R7, RZ, RZ, RZ ;  /* 0x000000ffff073224 */ /* 0x000fe400078e00ff */
[----:B------:R-:W-:Y:S01]  /*0490*/  IMAD.MOV.U32 R5, RZ, RZ, RZ ;  /* 0x000000ffff057224 */ /* 0x000fe200078e00ff */
[----:B------:R-:W1:Y:S01]  /*04a0*/  @!UP0 S2UR UR7, SR_CgaCtaId ;  /* 0x00000000000789c3 */ /* 0x000e620000008800 */
[----:B------:R-:W-:-:S07]  /*04b0*/  @P3 IMAD.MOV.U32 R11, RZ, RZ, RZ ;  /* 0x000000ffff0b3224 */ /* 0x000fce00078e00ff */
[----:B------:R-:W2:Y:S01]  /*04c0*/  @!P3 LDC R9, c[0x0][0xc] ;  /* 0x00000300ff09bb82 */ /* 0x000ea20000000800 */
[----:B0-----:R-:W-:-:S04]  /*04d0*/  @P3 IMAD.WIDE.U32 R16, R4, R17, R6 ;  /* 0x0000001104103225 */ /* 0x001fc800078e0006 */
[----:B------:R-:W-:Y:S01]  /*04e0*/  @P3 IMAD.IADD R17, R17, 0x1, R11 ;  /* 0x0000000111113824 */ /* 0x000fe200078e020b */
[----:B-1----:R-:W-:Y:S01]  /*04f0*/  @!UP0 ULEA UR6, UR7, UR6, 0x18 ;  /* 0x0000000607068291 */ /* 0x002fe2000f8ec03f */
[----:B------:R-:W-:Y:S01]  /*0500*/  VOTEU.ALL UP0, P0 ;  /* 0x00000000003f7886 */ /* 0x000fe20000000000 */
[----:B------:R-:W-:-:S04]  /*0510*/  ISETP.NE.AND P0, PT, R0, 0x3, PT ;  /* 0x000000030000780c */ /* 0x000fc80003f05270 */
[----:B------:R-:W-:Y:S01]  /*0520*/  ISETP.EQ.OR P0, PT, R0, RZ, !P0 ;  /* 0x000000ff0000720c */ /* 0x000fe20004702670 */
[----:B--2---:R-:W-:-:S03]  /*0530*/  @!P3 IMAD.WIDE.U32 R6, R9, R3, R4 ;  /* 0x000000030906b225 */ /* 0x004fc600078e0004 */
[C---:B------:R-:W-:Y:S01]  /*0540*/  ISETP.EQ.AND P0, PT, R8.reuse, RZ, P0 ;  /* 0x000000ff0800720c */ /* 0x040fe20000702270 */
[----:B------:R-:W-:Y:S01]  /*0550*/  VIADD R8, R8, 0xffffffff ;  /* 0xffffffff08087836 */ /* 0x000fe20000000000 */
[----:B------:R-:W0:Y:S02]  /*0560*/  FENCE.VIEW.ASYNC.S ;  /* 0x00000000000073c6 */ /* 0x000e240000000000 */
[----:B0-----:R0:W3:Y:S01]  /*0570*/  @!UP0 SYNCS.EXCH.64 URZ, [UR6+0x70], UR4 ;  /* 0x00007004063f85b2 */ /* 0x0010e20008000100 */
[----:B------:R-:W-:Y:S01]  /*0580*/  @!P3 IMAD.MOV.U32 R16, RZ, RZ, R6 ;  /* 0x000000ffff10b224 */ /* 0x000fe200078e0006 */
[----:B------:R-:W-:Y:S01]  /*0590*/  SEL R19, RZ, 0x1, !P0 ;  /* 0x00000001ff137807 */ /* 0x000fe20004000000 */
[----:B------:R-:W-:Y:S01]  /*05a0*/  @!P3 IMAD.MOV.U32 R17, RZ, RZ, R7 ;  /* 0x000000ffff11b224 */ /* 0x000fe200078e0007 */
[----:B------:R-:W-:-:S04]  /*05b0*/  ISETP.GE.U32.AND P1, PT, R8, 0x2, PT ;  /* 0x000000020800780c */ /* 0x000fc80003f26070 */
[----:B------:R-:W-:Y:S01]  /*05c0*/  SEL R19, R19, 0x2, P1 ;  /* 0x0000000213137807 */ /* 0x000fe20000800000 */
[----:B------:R0:W3:Y:S01]  /*05d0*/  @!UP1 SYNCS.EXCH.64 URZ, [UR6+0x78], UR4 ;  /* 0x00007804063f95b2 */ /* 0x0000e20008000100 */
[----:B------:R-:W-:Y:S01]  /*05e0*/  NOP ;  /* 0x0000000000007918 */ /* 0x000fe20000000000 */
[----:B---34-:R-:W-:Y:S06]  /*05f0*/  BAR.SYNC.DEFER_BLOCKING 0x0 ;  /* 0x0000000000007b1d */ /* 0x018fec0000010000 */
[----:B------:R-:W-:Y:S05]  /*0600*/  @!P2 BRA `(.L_x_3) ;  /* 0x000000400010a947 */ /* 0x000fea0003800000 */
[----:B------:R-:W-:-:S13]  /*0610*/  ISETP.GT.U32.AND P0, PT, R8, 0x1, PT ;  /* 0x000000010800780c */ /* 0x000fda0003f04070 */
[----:B0-----:R-:W-:Y:S05]  /*0620*/  @P0 EXIT ;  /* 0x000000000000094d */ /* 0x001fea0003800000 */
[----:B------:R-:W-:Y:S01]  /*0630*/  ULDC.64 UR4, c[0x0][0x650] ;  /* 0x0001940000047ab9 */ /* 0x000fe20000000a00 */
[----:B------:R-:W-:Y:S01]  /*0640*/  PRMT R0, RZ, 0x7610, R0 ;  /* 0x00007610ff007816 */ /* 0x000fe20000000000 */
[----:B------:R-:W-:Y:S01]  /*0650*/  IMAD.MOV.U32 R58, RZ, RZ, -0x1 ;  /* 0xffffffffff3a7424 */ /* 0x000fe200078e00ff */
[----:B------:R-:W-:Y:S01]  /*0660*/  ISETP.GE.U32.AND P0, PT, R16, UR4, PT ;  /* 0x0000000410007c0c */ /* 0x000fe2000bf06070 */
[----:B------:R-:W-:Y:S02]  /*0670*/  IMAD.MOV.U32 R59, RZ, RZ, -0x1 ;  /* 0xffffffffff3b7424 */ /* 0x000fe400078e00ff */
[----:B------:R-:W-:Y:S01]  /*0680*/  IMAD.MOV.U32 R57, RZ, RZ, -0x1 ;  /* 0xffffffffff397424 */ /* 0x000fe200078e00ff */
[----:B------:R-:W-:-:S13]  /*0690*/  ISETP.GE.U32.AND.EX P0, PT, R17, UR5, PT, P0 ;  /* 0x0000000511007c0c */ /* 0x000fda000bf06100 */
[----:B------:R-:W-:Y:S05]  /*06a0*/  @P0 BRA `(.L_x_4) ;  /* 0x0000000400540947 */ /* 0x000fea0003800000 */
[----:B------:R-:W0:Y:S01]  /*06b0*/  LDC.64 R14, c[0x0][0x628] ;  /* 0x00018a00ff0e7b82 */ /* 0x000e220000000a00 */
[----:B------:R-:W-:Y:S02]  /*06c0*/  IMAD.MOV.U32 R6, RZ, RZ, R16 ;  /* 0x000000ffff067224 */ /* 0x000fe400078e0010 */
[----:B------:R-:W-:-:S05]  /*06d0*/  IMAD.MOV.U32 R7, RZ, RZ, R17 ;  /* 0x000000ffff077224 */ /* 0x000fca00078e0011 */
[----:B------:R-:W1:Y:S08]  /*06e0*/  LDC R0, c[0x0][0x630] ;  /* 0x00018c00ff007b82 */ /* 0x000e700000000800 */
[----:B------:R-:W2:Y:S01]  /*06f0*/  LDC.64 R20, c[0x0][0x620] ;  /* 0x00018800ff147b82 */ /* 0x000ea20000000a00 */
[----:B0-----:R-:W-:-:S04]  /*0700*/  ISETP.NE.U32.AND P0, PT, R14, RZ, PT ;  /* 0x000000ff0e00720c */ /* 0x001fc80003f05070 */
[----:B------:R-:W-:-:S13]  /*0710*/  ISETP.NE.AND.EX P0, PT, R15, RZ, PT, P0 ;  /* 0x000000ff0f00720c */ /* 0x000fda0003f05300 */
[----:B-12---:R-:W-:Y:S05]  /*0720*/  @!P0 BRA `(.L_x_5) ;  /* 0x0000000000288947 */ /* 0x006fea0003800000 */
[----:B------:R-:W0:Y:S02]  /*0730*/  LDC R11, c[0x0][0x634] ;  /* 0x00018d00ff0b7b82 */ /* 0x000e240000000800 */
[----:B0-----:R-:W-:-:S05]  /*0740*/  IADD3 R11, P0, R16, R11, RZ ;  /* 0x0000000b100b7210 */ /* 0x001fca0007f1e0ff */
[----:B------:R-:W-:-:S04]  /*0750*/  IMAD.X R13, RZ, RZ, R17, P0 ;  /* 0x000000ffff0d7224 */ /* 0x000fc800000e0611 */
[----:B------:R-:W-:-:S04]  /*0760*/  IMAD.WIDE.U32 R6, R13, R14, RZ ;  /* 0x0000000e0d067225 */ /* 0x000fc800078e00ff */
[----:B------:R-:W-:-:S04]  /*0770*/  IMAD.WIDE.U32 R8, P0, R11, R15, R6 ;  /* 0x0000000f0b087225 */ /* 0x000fc80007800006 */
[----:B------:R-:W-:-:S04]  /*0780*/  IMAD.WIDE.U32 R6, R11, R14, RZ ;  /* 0x0000000e0b067225 */ /* 0x000fc800078e00ff */
[----:B------:R-:W-:Y:S01]  /*0790*/  IMAD.X R11, RZ, RZ, RZ, P0 ;  /* 0x000000ffff0b7224 */ /* 0x000fe200000e06ff */
[----:B------:R-:W-:Y:S01]  /*07a0*/  IADD3 RZ, P0, R7, R8, RZ ;  /* 0x0000000807ff7210 */ /* 0x000fe20007f1e0ff */
[----:B------:R-:W-:-:S04]  /*07b0*/  IMAD.MOV.U32 R10, RZ, RZ, R9 ;  /* 0x000000ffff0a7224 */ /* 0x000fc800078e0009 */
[----:B------:R-:W-:-:S08]  /*07c0*/  IMAD.WIDE.U32.X R6, R13, R15, R10, P0 ;  /* 0x0000000f0d067225 */ /* 0x000fd000000e040a */
.L_x_5:
[-CC-:B------:R-:W-:Y:S01]  /*07d0*/  SHF.R.U64 R57, R6, R0.reuse, R7.reuse ;  /* 0x0000000006397219 */ /* 0x180fe20000001207 */
[----:B------:R-:W0:Y:S01]  /*07e0*/  LDC R10, c[0x0][0x618] ;  /* 0x00018600ff0a7b82 */ /* 0x000e220000000800 */
[----:B------:R-:W-:Y:S01]  /*07f0*/  SHF.R.U32.HI R5, RZ, R0, R7 ;  /* 0x00000000ff057219 */ /* 0x000fe20000011607 */
[----:B------:R-:W-:Y:S01]  /*0800*/  ULDC UR4, c[0x0][0x150] ;  /* 0x0000540000047ab9 */ /* 0x000fe20000000800 */
[----:B------:R-:W-:Y:S02]  /*0810*/  IADD3 R9, P0, RZ, -R57, RZ ;  /* 0x80000039ff097210 */ /* 0x000fe40007f1e0ff */
[----:B------:R-:W-:-:S03]  /*0820*/  I2FP.F32.U32 R0, R4 ;  /* 0x0000000400007245 */ /* 0x000fc60000201000 */
[----:B------:R-:W1:Y:S01]  /*0830*/  LDC.64 R28, c[0x0][0x640] ;  /* 0x00019000ff1c7b82 */ /* 0x000e620000000a00 */
[----:B------:R-:W-:Y:S02]  /*0840*/  IMAD.X R11, RZ, RZ, ~R5, P0 ;  /* 0x000000ffff0b7224 */ /* 0x000fe400000e0e05 */
[----:B------:R-:W-:Y:S01]  /*0850*/  FMUL R0, R0, UR4 ;  /* 0x0000000400007c20 */ /* 0x000fe20008400000 */
[----:B------:R-:W-:Y:S01]  /*0860*/  IMAD.WIDE.U32 R6, R9, R20, R16 ;  /* 0x0000001409067225 */ /* 0x000fe200078e0010 */
[----:B------:R-:W-:-:S03]  /*0870*/  ULDC UR4, c[0x0][0x154] ;  /* 0x0000550000047ab9 */ /* 0x000fc60000000800 */
[----:B------:R-:W-:Y:S01]  /*0880*/  IMAD R8, R11, R20, RZ ;  /* 0x000000140b087224 */ /* 0x000fe200078e02ff */
[----:B------:R-:W2:Y:S01]  /*0890*/  LDC R5, c[0x0][0x144] ;  /* 0x00005100ff057b82 */ /* 0x000ea20000000800 */
[----:B------:R-:W3:Y:S02]  /*08a0*/  F2I.U32.TRUNC.NTZ R0, R0 ;  /* 0x0000000000007305 */ /* 0x000ee4000020f000 */
[----:B------:R-:W-:-:S04]  /*08b0*/  IMAD R9, R9, R21, R8 ;  /* 0x0000001509097224 */ /* 0x000fc800078e0208 */
[----:B------:R-:W-:Y:S01]  /*08c0*/  IMAD.IADD R7, R7, 0x1, R9 ;  /* 0x0000000107077824 */ /* 0x000fe200078e0209 */
[----:B------:R-:W4:Y:S01]  /*08d0*/  LDC R12, c[0x0][0x608] ;  /* 0x00018200ff0c7b82 */ /* 0x000f220000000800 */
[----:B------:R-:W-:-:S03]  /*08e0*/  IMAD.MOV.U32 R9, RZ, RZ, -0x1 ;  /* 0xffffffffff097424 */ /* 0x000fc600078e00ff */
[-CC-:B0-----:R-:W-:Y:S02]  /*08f0*/  SHF.R.U64 R20, R6, R10.reuse, R7.reuse ;  /* 0x0000000a06147219 */ /* 0x181fe40000001207 */
[----:B------:R-:W-:Y:S02]  /*0900*/  I2FP.F32.U32 R6, R3 ;  /* 0x0000000300067245 */ /* 0x000fe40000201000 */
[----:B------:R-:W0:Y:S01]  /*0910*/  LDC R26, c[0x0][0x658] ;  /* 0x00019600ff1a7b82 */ /* 0x000e220000000800 */
[----:B-1----:R-:W-:Y:S01]  /*0920*/  ISETP.NE.U32.AND P0, PT, R28, RZ, PT ;  /* 0x000000ff1c00720c */ /* 0x002fe20003f05070 */
[----:B---3--:R-:W-:Y:S01]  /*0930*/  IMAD.MOV R8, RZ, RZ, -R0 ;  /* 0x000000ffff087224 */ /* 0x008fe200078e0a00 */
[----:B------:R-:W-:Y:S01]  /*0940*/  SHF.R.U32.HI R7, RZ, R10, R7 ;  /* 0x0000000aff077219 */ /* 0x000fe20000011607 */
[----:B------:R-:W-:Y:S01]  /*0950*/  FMUL R6, R6, UR4 ;  /* 0x0000000406067c20 */ /* 0x000fe20008400000 */
[----:B------:R-:W-:-:S03]  /*0960*/  ISETP.NE.AND.EX P0, PT, R29, RZ, PT, P0 ;  /* 0x000000ff1d00720c */ /* 0x000fc60003f05300 */
[----:B------:R-:W1:Y:S01]  /*0970*/  LDC R14, c[0x0][0x148] ;  /* 0x00005200ff0e7b82 */ /* 0x000e620000000800 */
[----:B--2---:R-:W-:-:S07]  /*0980*/  IMAD R0, R5, R8, R4 ;  /* 0x0000000805007224 */ /* 0x004fce00078e0204 */
[----:B------:R-:W2:Y:S01]  /*0990*/  LDC R24, c[0x0][0x600] ;  /* 0x00018000ff187b82 */ /* 0x000ea20000000800 */
[-CC-:B----4-:R-:W-:Y:S02]  /*09a0*/  SHF.R.U64 R30, R20, R12.reuse, R7.reuse ;  /* 0x0000000c141e7219 */ /* 0x190fe40000001207 */
[----:B------:R-:W-:Y:S01]  /*09b0*/  SHF.R.U32.HI R5, RZ, R12, R7 ;  /* 0x0000000cff057219 */ /* 0x000fe20000011607 */
[----:B------:R-:W-:Y:S01]  /*09c0*/  IMAD.MOV.U32 R7, RZ, RZ, 0x1 ;  /* 0x00000001ff077424 */ /* 0x000fe200078e00ff */
[----:B------:R3:W4:Y:S03]  /*09d0*/  F2I.U32.TRUNC.NTZ R12, R6 ;  /* 0x00000006000c7305 */ /* 0x000726000020f000 */
[----:B------:R-:W1:Y:S01]  /*09e0*/  LDC R15, c[0x0][0x648] ;  /* 0x00019200ff0f7b82 */ /* 0x000e620000000800 */
[-C--:B0-----:R-:W-:Y:S02]  /*09f0*/  SHF.L.U32 R4, R9, R26.reuse, RZ ;  /* 0x0000001a09047219 */ /* 0x081fe400000006ff */
[----:B------:R-:W-:-:S02]  /*0a00*/  SHF.R.U64 R32, R30, R26, R5 ;  /* 0x0000001a1e207219 */ /* 0x000fc40000001205 */
[----:B------:R-:W-:Y:S02]  /*0a10*/  LOP3.LUT R11, RZ, R4, RZ, 0x33, !PT ;  /* 0x00000004ff0b7212 */ /* 0x000fe400078e33ff */
[-C--:B------:R-:W-:Y:S01]  /*0a20*/  SHF.R.U32.HI R5, RZ, R26.reuse, R5 ;  /* 0x0000001aff057219 */ /* 0x080fe20000011605 */
[----:B------:R-:W0:Y:S01]  /*0a30*/  LDC R21, c[0x0][0x638] ;  /* 0x00018e00ff157b82 */ /* 0x000e220000000800 */
[----:B------:R-:W-:Y:S01]  /*0a40*/  SHF.L.U32 R10, R7, R26, RZ ;  /* 0x0000001a070a7219 */ /* 0x000fe200000006ff */
[----:B------:R-:W-:-:S06]  /*0a50*/  IMAD.MOV.U32 R4, RZ, RZ, R32 ;  /* 0x000000ffff047224 */ /* 0x000fcc00078e0020 */
[----:B------:R-:W0:Y:S01]  /*0a60*/  LDC R58, c[0x0][0x610] ;  /* 0x00018400ff3a7b82 */ /* 0x000e220000000800 */
[----:B---34-:R-:W-:Y:S05]  /*0a70*/  @!P0 BRA `(.L_x_6) ;  /* 0x0000000000288947 */ /* 0x018fea0003800000 */
[----:B------:R-:W3:Y:S02]  /*0a80*/  LDC R9, c[0x0][0x64c] ;  /* 0x00019300ff097b82 */ /* 0x000ee40000000800 */
[----:B---3--:R-:W-:-:S05]  /*0a90*/  IADD3 R9, P0, R32, R9, RZ ;  /* 0x0000000920097210 */ /* 0x008fca0007f1e0ff */
        /* <DEDUP_REMOVED lines=8> */
.L_x_6:
[----:B-1----:R-:W-:Y:S01]  /*0b20*/  SHF.R.U64 R4, R4, R15, R5 ;  /* 0x0000000f04047219 */ /* 0x002fe20000001205 */
[----:B--2---:R-:W-:Y:S01]  /*0b30*/  VIADD R5, R24, 0xffffffff ;  /* 0xffffffff18057836 */ /* 0x004fe20000000000 */
[----:B------:R-:W-:Y:S01]  /*0b40*/  LOP3.LUT R11, R30, R11, RZ, 0xc0, !PT ;  /* 0x0000000b1e0b7212 */ /* 0x000fe200078ec0ff */
[----:B------:R-:W-:Y:S02]  /*0b50*/  IMAD.MOV R12, RZ, RZ, -R12 ;  /* 0x000000ffff0c7224 */ /* 0x000fe400078e0a0c */
[----:B------:R-:W-:Y:S01]  /*0b60*/  IMAD.MOV R6, RZ, RZ, -R4 ;  /* 0x000000ffff067224 */ /* 0x000fe200078e0a04 */
[----:B------:R-:W-:Y:S01]  /*0b70*/  LOP3.LUT R5, R20, R5, RZ, 0xc0, !PT ;  /* 0x0000000514057212 */ /* 0x000fe200078ec0ff */
[----:B------:R-:W-:Y:S02]  /*0b80*/  @P3 IMAD R0, R14, R12, R3 ;  /* 0x0000000c0e003224 */ /* 0x000fe400078e0203 */
[----:B------:R-:W-:Y:S02]  /*0b90*/  IMAD R11, R10, R4, R11 ;  /* 0x000000040a0b7224 */ /* 0x000fe400078e020b */
[----:B0-----:R-:W-:-:S02]  /*0ba0*/  IMAD R3, R6, R21, R32 ;  /* 0x0000001506037224 */ /* 0x001fc400078e0220 */
[----:B------:R-:W-:Y:S02]  /*0bb0*/  IMAD R58, R11, R58, R0 ;  /* 0x0000003a0b3a7224 */ /* 0x000fe400078e0200 */
[----:B------:R-:W-:Y:S02]  /*0bc0*/  IMAD R3, R3, R24, R5 ;  /* 0x0000001803037224 */ /* 0x000fe400078e0205 */
[----:B------:R-:W-:-:S03]  /*0bd0*/  IMAD.MOV.U32 R0, RZ, RZ, 0x1 ;  /* 0x00000001ff007424 */ /* 0x000fc600078e00ff */
[----:B------:R-:W-:Y:S02]  /*0be0*/  SEL R59, R3, R58, !P3 ;  /* 0x0000003a033b7207 */ /* 0x000fe40005800000 */
[----:B------:R-:W-:-:S07]  /*0bf0*/  SEL R58, R58, R3, !P3 ;  /* 0x000000033a3a7207 */ /* 0x000fce0005800000 */
.L_x_4:
[----:B------:R-:W-:-:S08]  /*0c00*/  NOP ;  /* 0x0000000000007918 */ /* 0x000fd00000000000 */
[----:B------:R-:W0:Y:S02]  /*0c10*/  USETMAXREG.TRY_ALLOC.CTAPOOL UP0, 0xe8 ;  /* 0x000000e8000079c8 */ /* 0x000e240008000600 */
[----:B0-----:R-:W-:-:S13]  /*0c20*/  PLOP3.LUT P0, PT, PT, PT, UP0, 0x80, 0x0 ;  /* 0x000000000000781c */ /* 0x001fda0003f0f008 */
[----:B------:R-:W-:Y:S05]  /*0c30*/  @!P0 BRA `(.L_x_4) ;  /* 0xfffffffc00f08947 */ /* 0x000fea000383ffff */
[----:B------:R-:W-:Y:S01]  /*0c40*/  ULDC.64 UR4, c[0x0][0x598] ;  /* 0x0001660000047ab9 */ /* 0x000fe20000000a00 */
[----:B------:R-:W-:Y:S01]  /*0c50*/  ULDC.64 UR36, c[0x0][0x208] ;  /* 0x0000820000247ab9 */ /* 0x000fe20000000a00 */
[----:B------:R-:W-:-:S04]  /*0c60*/  ISETP.NE.U32.AND P0, PT, RZ, UR4, PT ;  /* 0x00000004ff007c0c */ /* 0x000fc8000bf05070 */
[----:B------:R-:W-:-:S13]  /*0c70*/  ISETP.NE.AND.EX P0, PT, RZ, UR5, PT, P0 ;  /* 0x00000005ff007c0c */ /* 0x000fda000bf05300 */
[----:B------:R-:W-:Y:S05]  /*0c80*/  @!P0 BRA `(.L_x_7) ;  /* 0x00000000001c8947 */ /* 0x000fea0003800000 */
[----:B------:R-:W0:Y:S02]  /*0c90*/  LDC.64 R4, c[0x0][0x598] ;  /* 0x00016600ff047b82 */ /* 0x000e240000000a00 */
[----:B0-----:R-:W2:Y:S02]  /*0ca0*/  LDG.E.64 R4, desc[UR36][R4.64] ;  /* 0x0000002404047981 */ /* 0x001ea4000c1e1b00 */
[----:B--2---:R-:W-:-:S04]  /*0cb0*/  ISETP.NE.U32.AND P0, PT, R4, RZ, PT ;  /* 0x000000ff0400720c */ /* 0x004fc80003f05070 */
[----:B------:R-:W-:-:S13]  /*0cc0*/  ISETP.NE.AND.EX P0, PT, R5, RZ, PT, P0 ;  /* 0x000000ff0500720c */ /* 0x000fda0003f05300 */
[----:B------:R-:W-:Y:S05]  /*0cd0*/  @!P0 BRA `(.L_x_7) ;  /* 0x0000000000088947 */ /* 0x000fea0003800000 */
[----:B------:R0:W5:Y:S01]  /*0ce0*/  LD.E R23, desc[UR36][R4.64] ;  /* 0x0000002404177980 */ /* 0x000162000c101900 */
[----:B------:R-:W-:Y:S05]  /*0cf0*/  BRA `(.L_x_8) ;  /* 0x0000000000247947 */ /* 0x000fea0003800000 */
.L_x_7:
[----:B------:R-:W-:Y:S02]  /*0d00*/  ULDC.64 UR4, c[0x0][0x588] ;  /* 0x0001620000047ab9 */ /* 0x000fe40000000a00 */
[----:B------:R-:W-:-:S04]  /*0d10*/  ISETP.NE.U32.AND P0, PT, RZ, UR4, PT ;  /* 0x00000004ff007c0c */ /* 0x000fc8000bf05070 */
[----:B------:R-:W-:-:S13]  /*0d20*/  ISETP.NE.AND.EX P0, PT, RZ, UR5, PT, P0 ;  /* 0x00000005ff007c0c */ /* 0x000fda000bf05300 */
[----:B------:R-:W-:Y:S05]  /*0d30*/  @!P0 BRA `(.L_x_9) ;  /* 0x00000000000c8947 */ /* 0x000fea0003800000 */
[----:B------:R-:W0:Y:S02]  /*0d40*/  LDC.64 R4, c[0x0][0x588] ;  /* 0x00016200ff047b82 */ /* 0x000e240000000a00 */
[----:B0-----:R1:W5:Y:S01]  /*0d50*/  LDG.E R23, desc[UR36][R4.64] ;  /* 0x0000002404177981 */ /* 0x001362000c1e1900 */
[----:B------:R-:W-:Y:S05]  /*0d60*/  BRA `(.L_x_8) ;  /* 0x0000000000087947 */ /* 0x000fea0003800000 */
.L_x_9:
[----:B------:R-:W-:Y:S02]  /*0d70*/  ULDC UR4, c[0x0][0x580] ;  /* 0x0001600000047ab9 */ /* 0x000fe40000000800 */
[----:B------:R-:W-:-:S07]  /*0d80*/  IMAD.U32 R23, RZ, RZ, UR4 ;  /* 0x00000004ff177e24 */ /* 0x000fce000f8e00ff */
.L_x_8:
[----:B------:R-:W-:Y:S02]  /*0d90*/  ULDC.64 UR4, c[0x0][0x5a0] ;  /* 0x0001680000047ab9 */ /* 0x000fe40000000a00 */
[----:B------:R-:W-:-:S04]  /*0da0*/  ISETP.NE.U32.AND P0, PT, RZ, UR4, PT ;  /* 0x00000004ff007c0c */ /* 0x000fc8000bf05070 */
[----:B------:R-:W-:-:S13]  /*0db0*/  ISETP.NE.AND.EX P0, PT, RZ, UR5, PT, P0 ;  /* 0x00000005ff007c0c */ /* 0x000fda000bf05300 */
[----:B------:R-:W-:Y:S05]  /*0dc0*/  @!P0 BRA `(.L_x_10) ;  /* 0x00000000001c8947 */ /* 0x000fea0003800000 */
[----:B01----:R-:W0:Y:S02]  /*0dd0*/  LDC.64 R4, c[0x0][0x5a0] ;  /* 0x00016800ff047b82 */ /* 0x003e240000000a00 */
[----:B0-----:R-:W2:Y:S02]  /*0de0*/  LDG.E.64 R4, desc[UR36][R4.64] ;  /* 0x0000002404047981 */ /* 0x001ea4000c1e1b00 */
[----:B--2---:R-:W-:-:S04]  /*0df0*/  ISETP.NE.U32.AND P0, PT, R4, RZ, PT ;  /* 0x000000ff0400720c */ /* 0x004fc80003f05070 */
[----:B------:R-:W-:-:S13]  /*0e00*/  ISETP.NE.AND.EX P0, PT, R5, RZ, PT, P0 ;  /* 0x000000ff0500720c */ /* 0x000fda0003f05300 */
[----:B------:R-:W-:Y:S05]  /*0e10*/  @!P0 BRA `(.L_x_10) ;  /* 0x0000000000088947 */ /* 0x000fea0003800000 */
[----:B------:R0:W5:Y:S01]  /*0e20*/  LD.E R56, desc[UR36][R4.64] ;  /* 0x0000002404387980 */ /* 0x000162000c101900 */
[----:B------:R-:W-:Y:S05]  /*0e30*/  BRA `(.L_x_11) ;  /* 0x0000000000247947 */ /* 0x000fea0003800000 */
.L_x_10:
[----:B------:R-:W-:Y:S02]  /*0e40*/  ULDC.64 UR4, c[0x0][0x590] ;  /* 0x0001640000047ab9 */ /* 0x000fe40000000a00 */
[----:B------:R-:W-:-:S04]  /*0e50*/  ISETP.NE.U32.AND P0, PT, RZ, UR4, PT ;  /* 0x00000004ff007c0c */ /* 0x000fc8000bf05070 */
[----:B------:R-:W-:-:S13]  /*0e60*/  ISETP.NE.AND.EX P0, PT, RZ, UR5, PT, P0 ;  /* 0x00000005ff007c0c */ /* 0x000fda000bf05300 */
[----:B------:R-:W-:Y:S05]  /*0e70*/  @!P0 BRA `(.L_x_12) ;  /* 0x00000000000c8947 */ /* 0x000fea0003800000 */
[----:B01----:R-:W0:Y:S02]  /*0e80*/  LDC.64 R4, c[0x0][0x590] ;  /* 0x00016400ff047b82 */ /* 0x003e240000000a00 */
[----:B0-----:R1:W5:Y:S01]  /*0e90*/  LDG.E R56, desc[UR36][R4.64] ;  /* 0x0000002404387981 */ /* 0x001362000c1e1900 */
[----:B------:R-:W-:Y:S05]  /*0ea0*/  BRA `(.L_x_11) ;  /* 0x0000000000087947 */ /* 0x000fea0003800000 */
.L_x_12:
[----:B------:R-:W-:Y:S02]  /*0eb0*/  ULDC UR4, c[0x0][0x584] ;  /* 0x0001610000047ab9 */ /* 0x000fe40000000800 */
[----:B------:R-:W-:-:S07]  /*0ec0*/  IMAD.U32 R56, RZ, RZ, UR4 ;  /* 0x00000004ff387e24 */ /* 0x000fce000f8e00ff */
.L_x_11:
[----:B------:R-:W-:-:S13]  /*0ed0*/  LOP3.LUT P0, RZ, R0, 0xff, RZ, 0xc0, !PT ;  /* 0x000000ff00ff7812 */ /* 0x000fda000780c0ff */
[----:B------:R-:W-:Y:S05]  /*0ee0*/  @!P0 EXIT ;  /* 0x000000000000894d */ /* 0x000fea0003800000 */
[----:B------:R-:W-:Y:S01]  /*0ef0*/  ULDC UR4, c[0x0][0x28c] ;  /* 0x0000a30000047ab9 */ /* 0x000fe20000000800 */
[----:B------:R-:W-:Y:S01]  /*0f00*/  LOP3.LUT R62, R19, 0x1, RZ, 0xfc, !PT ;  /* 0x00000001133e7812 */ /* 0x000fe200078efcff */
[----:B------:R-:W-:Y:S01]  /*0f10*/  UIADD3 UR4, UR4, 0x1f, URZ ;  /* 0x0000001f04047890 */ /* 0x000fe2000fffe03f */
[----:B------:R-:W-:Y:S01]  /*0f20*/  UMOV UR38, URZ ;  /* 0x0000003f00267c82 */ /* 0x000fe20008000000 */
[----:B------:R-:W-:Y:S02]  /*0f30*/  UMOV UR39, URZ ;  /* 0x0000003f00277c82 */ /* 0x000fe40008000000 */
[----:B------:R-:W-:-:S04]  /*0f40*/  USHF.R.S32.HI UR5, URZ, 0x1f, UR4 ;  /* 0x0000001f3f057899 */ /* 0x000fc80008011404 */
[----:B------:R-:W-:-:S04]  /*0f50*/  ULEA.HI UR5, UR5, UR4, URZ, 0x5 ;  /* 0x0000000405057291 */ /* 0x000fc8000f8f283f */
[----:B------:R-:W-:-:S12]  /*0f60*/  USHF.R.S32.HI UR40, URZ, 0x5, UR5 ;  /* 0x000000053f287899 */ /* 0x000fd80008011405 */
.L_x_94:
[----:B------:R-:W-:Y:S01]  /*0f70*/  LOP3.LUT R0, R18, 0x80, RZ, 0xc0, !PT ;  /* 0x0000008012007812 */ /* 0x000fe200078ec0ff */
[----:B------:R-:W2:Y:S01]  /*0f80*/  S2UR UR7, SR_CgaCtaId ;  /* 0x00000000000779c3 */ /* 0x000ea20000008800 */
[----:B------:R-:W-:Y:S02]  /*0f90*/  UMOV UR6, 0x400 ;  /* 0x0000040000067882 */ /* 0x000fe40000000000 */
[----:B------:R-:W-:-:S06]  /*0fa0*/  SHF.R.U32.HI R0, RZ, 0x7, R0 ;  /* 0x00000007ff007819 */ /* 0x000fcc0000011600 */
[----:B---3--:R-:W3:Y:S01]  /*0fb0*/  SHFL.IDX PT, R0, R0, RZ, 0x1f ;  /* 0x00001fff00007589 */ /* 0x008ee200000e0000 */
[----:B--2---:R-:W-:Y:S01]  /*0fc0*/  ULEA UR42, UR7, UR6, 0x18 ;  /* 0x00000006072a7291 */ /* 0x004fe2000f8ec03f */
[----:B---3--:R-:W-:-:S13]  /*0fd0*/  R2UR UR4, R0 ;  /* 0x00000000000472ca */ /* 0x008fda00000e0000 */
[----:B------:R-:W-:-:S04]  /*0fe0*/  ULEA.HI UR5, UR4, UR4, URZ, 0x1 ;  /* 0x0000000404057291 */ /* 0x000fc8000f8f083f */
[----:B------:R-:W-:-:S04]  /*0ff0*/  ULOP3.LUT UR5, UR5, 0x7fffe, URZ, 0xc0, !UPT ;  /* 0x0007fffe05057892 */ /* 0x000fc8000f8ec03f */
[----:B------:R-:W-:-:S03]  /*1000*/  UIADD3 UR5, UR4, -UR5, URZ ;  /* 0x8000000504057290 */ /* 0x000fc6000fffe03f */
[----:B------:R-:W-:Y:S01]  /*1010*/  ULDC UR4, c[0x0][0x28c] ;  /* 0x0000a30000047ab9 */ /* 0x000fe20000000800 */
[----:B------:R-:W-:Y:S01]  /*1020*/  ULEA UR5, UR5, UR42, 0xd ;  /* 0x0000002a05057291 */ /* 0x000fe2000f8e683f */
[----:B------:R-:W-:-:S03]  /*1030*/  ISETP.LT.AND P0, PT, RZ, UR4, PT ;  /* 0x00000004ff007c0c */ /* 0x000fc6000bf01270 */
[----:B------:R-:W-:-:S04]  /*1040*/  UIADD3 UR5, UR5, 0x180, URZ ;  /* 0x0000018005057890 */ /* 0x000fc8000fffe03f */
[----:B------:R-:W-:-:S04]  /*1050*/  USHF.R.U32.HI UR5, URZ, 0x4, UR5 ;  /* 0x000000043f057899 */ /* 0x000fc80008011605 */
[----:B------:R-:W-:Y:S02]  /*1060*/  ULOP3.LUT UR41, UR5, 0x3fff, URZ, 0xc0, !UPT ;  /* 0x00003fff05297892 */ /* 0x000fe4000f8ec03f */
[----:B-1--45:R-:W-:Y:S10]  /*1070*/  @P0 BRA `(.L_x_13) ;  /* 0x0000000000400947 */ /* 0x032ff40003800000 */
[----:B------:R-:W-:Y:S01]  /*1080*/  MOV R0, 0x0 ;  /* 0x0000000000007802 */ /* 0x000fe20000000f00 */
[----:B------:R-:W-:Y:S01]  /*1090*/  ULDC.64 UR4, c[0x4][0x68] ;  /* 0x01001a0000047ab9 */ /* 0x000fe20000000a00 */
[----:B------:R-:W-:Y:S01]  /*10a0*/  ULDC.64 UR6, c[0x4][0x8] ;  /* 0x0100020000067ab9 */ /* 0x000fe20000000a00 */
[----:B01----:R-:W-:Y:S01]  /*10b0*/  IMAD.U32 R4, RZ, RZ, UR4 ;  /* 0x00000004ff047e24 */ /* 0x003fe2000f8e00ff */
[----:B------:R0:W1:Y:S01]  /*10c0*/  LDC.64 R14, c[0x4][R0] ;  /* 0x01000000000e7b82 */ /* 0x0000620000000a00 */
[----:B------:R-:W-:Y:S01]  /*10d0*/  IMAD.U32 R5, RZ, RZ, UR5 ;  /* 0x00000005ff057e24 */ /* 0x000fe2000f8e00ff */
[----:B------:R-:W-:Y:S01]  /*10e0*/  ULDC.64 UR4, c[0x4][0x70] ;  /* 0x01001c0000047ab9 */ /* 0x000fe20000000a00 */
[----:B------:R-:W-:Y:S02]  /*10f0*/  IMAD.U32 R10, RZ, RZ, UR6 ;  /* 0x00000006ff0a7e24 */ /* 0x000fe4000f8e00ff */
[----:B------:R-:W-:Y:S02]  /*1100*/  IMAD.U32 R6, RZ, RZ, UR4 ;  /* 0x00000004ff067e24 */ /* 0x000fe4000f8e00ff */
[----:B------:R-:W-:-:S02]  /*1110*/  IMAD.U32 R7, RZ, RZ, UR5 ;  /* 0x00000005ff077e24 */ /* 0x000fc4000f8e00ff */
[----:B------:R-:W-:Y:S02]  /*1120*/  IMAD.U32 R11, RZ, RZ, UR7 ;  /* 0x00000007ff0b7e24 */ /* 0x000fe4000f8e00ff */
[----:B------:R-:W-:Y:S02]  /*1130*/  IMAD.MOV.U32 R8, RZ, RZ, 0x1e1 ;  /* 0x000001e1ff087424 */ /* 0x000fe400078e00ff */
[----:B------:R-:W-:Y:S02]  /*1140*/  IMAD.MOV.U32 R12, RZ, RZ, 0x1 ;  /* 0x00000001ff0c7424 */ /* 0x000fe400078e00ff */
[----:B0-----:R-:W-:-:S07]  /*1150*/  IMAD.MOV.U32 R13, RZ, RZ, RZ ;  /* 0x000000ffff0d7224 */ /* 0x001fce00078e00ff */
[----:B------:R-:W-:-:S07]  /*1160*/  LEPC R20, `(.L_x_13) ;  /* 0x000000001014794e */ /* 0x000fce0000000000 */
[----:B-1---5:R-:W-:Y:S05]  /*1170*/  CALL.ABS.NOINC R14 ;  /* 0x000000000e007343 */ /* 0x022fea0003c00000 */
.L_x_13:
[----:B------:R-:W-:-:S13]  /*1180*/  ISETP.NE.AND P0, PT, R62, 0x3, PT ;  /* 0x000000033e00780c */ /* 0x000fda0003f05270 */
[----:B------:R-:W-:Y:S05]  /*1190*/  @!P0 BRA `(.L_x_14) ;  /* 0x0000000000048947 */ /* 0x000fea0003800000 */
[----:B------:R-:W-:Y:S01]  /*11a0*/  BPT.TRAP 0x1 ;  /* 0x000000040000795c */ /* 0x000fe20000300000 */
.L_x_14:
[----:B------:R-:W-:Y:S02]  /*11b0*/  IMAD.U32 R3, RZ, RZ, UR39 ;  /* 0x00000027ff037e24 */ /* 0x000fe4000f8e00ff */
[----:B------:R-:W-:-:S03]  /*11c0*/  IMAD.U32 R0, RZ, RZ, UR38 ;  /* 0x00000026ff007e24 */ /* 0x000fc6000f8e00ff */
[----:B------:R-:W-:Y:S02]  /*11d0*/  LEA R3, R3, UR42, 0x3 ;  /* 0x0000002a03037c11 */ /* 0x000fe4000f8e18ff */
[----:B------:R-:W-:-:S04]  /*11e0*/  SHF.L.U32 R0, R0, 0x1f, RZ ;  /* 0x0000001f00007819 */ /* 0x000fc800000006ff */
[----:B------:R2:W3:Y:S01]  /*11f0*/  SYNCS.PHASECHK.TRANS64.TRYWAIT P1, [R3+URZ], R0 ;  /* 0x00000000030075a7 */ /* 0x0004e2000802017f */
[----:B------:R-:W-:Y:S05]  /*1200*/  @!P0 BRA `(.L_x_15) ;  /* 0x0000000000048947 */ /* 0x000fea0003800000 */
[----:B------:R-:W-:Y:S01]  /*1210*/  BPT.TRAP 0x1 ;  /* 0x000000040000795c */ /* 0x000fe20000300000 */
.L_x_15:
[----:B---3--:R-:W-:Y:S05]  /*1220*/  @P1 BRA `(.L_x_16) ;  /* 0x0000000000081947 */ /* 0x008fea0003800000 */
[----:B------:R-:W3:Y:S02]  /*1230*/  SYNCS.PHASECHK.TRANS64.TRYWAIT P1, [R3+URZ], R0 ;  /* 0x00000000030075a7 */ /* 0x000ee4000802017f */
[----:B---3--:R-:W-:Y:S05]  /*1240*/  @!P1 BRA `(.L_x_17) ;  /* 0x0000004800d49947 */ /* 0x008fea0003800000 */
.L_x_16:
[----:B------:R-:W-:-:S04]  /*1250*/  UISETP.LT.AND UP0, UPT, UR40, 0x1, UPT ;  /* 0x000000012800788c */ /* 0x000fc8000bf01270 */
[----:B------:R-:W-:-:S04]  /*1260*/  USEL UR4, UR40, 0x1, UP0 ;  /* 0x0000000128047887 */ /* 0x000fc80008000000 */
[----:B------:R-:W-:-:S06]  /*1270*/  UIADD3 UR4, UR40, -UR4, URZ ;  /* 0x8000000428047290 */ /* 0x000fcc000fffe03f */
[----:B--23--:R-:W-:Y:S01]  /*1280*/  IMAD.U32 R0, RZ, RZ, UR4 ;  /* 0x00000004ff007e24 */ /* 0x00cfe2000f8e00ff */
[----:B------:R-:W-:Y:S05]  /*1290*/  WARPSYNC.ALL ;  /* 0x0000000000007948 */ /* 0x000fea0003800000 */
[----:B------:R-:W-:Y:S01]  /*12a0*/  ISETP.GE.AND P1, PT, R0, 0x1, PT ;  /* 0x000000010000780c */ /* 0x000fe20003f26270 */
[----:B------:R-:W-:Y:S01]  /*12b0*/  UIADD3 UR4, UR42, 0x18180, URZ ;  /* 0x000181802a047890 */ /* 0x000fe2000fffe03f */
[----:B------:R-:W-:Y:S01]  /*12c0*/  WARPGROUP.ARRIVE ;  /* 0x00000000000079c5 */ /* 0x000fe20000000000 */
[----:B------:R-:W-:Y:S01]  /*12d0*/  UMOV UR9, 0x40000040 ;  /* 0x4000004000097882 */ /* 0x000fe20000000000 */
[----:B------:R-:W-:Y:S01]  /*12e0*/  UMOV UR11, 0x40000040 ;  /* 0x40000040000b7882 */ /* 0x000fe20000000000 */
[----:B------:R-:W-:-:S04]  /*12f0*/  USHF.R.U32.HI UR4, URZ, 0x4, UR4 ;  /* 0x000000043f047899 */ /* 0x000fc80008011604 */
[----:B------:R-:W-:Y:S02]  /*1300*/  ULOP3.LUT UR5, UR4, 0x3fff, URZ, 0xc0, !UPT ;  /* 0x00003fff04057892 */ /* 0x000fe4000f8ec03f */
[----:B------:R-:W-:Y:S02]  /*1310*/  ULOP3.LUT UR4, UR41, 0x10000, URZ, 0xfc, !UPT ;  /* 0x0001000029047892 */ /* 0x000fe4000f8efc3f */
[----:B------:R-:W-:Y:S02]  /*1320*/  ULOP3.LUT UR5, UR5, 0x10000, URZ, 0xfc, !UPT ;  /* 0x0001000005057892 */ /* 0x000fe4000f8efc3f */
[----:B------:R-:W-:Y:S02]  /*1330*/  ULEA UR6, UR39, UR4, 0xa ;  /* 0x0000000427067291 */ /* 0x000fe4000f8e503f */
[----:B------:R-:W-:-:S05]  /*1340*/  ULEA UR7, UR39, UR5, 0x9 ;  /* 0x0000000527077291 */ /* 0x000fca000f8e483f */
[----:B------:R-:W-:Y:S02]  /*1350*/  UMOV UR8, UR6 ;  /* 0x0000000600087c82 */ /* 0x000fe40008000000 */
[----:B------:R-:W-:Y:S02]  /*1360*/  UMOV UR10, UR7 ;  /* 0x00000007000a7c82 */ /* 0x000fe40008000000 */
[----:B------:R-:W-:Y:S01]  /*1370*/  HGMMA.64x64x8.F32.TF32 R24, gdesc[UR8], RZ, !UPT, gsb0 ;  /* 0x04e00000081879f0 */ /* 0x000fe2000c0028ff */
[----:B------:R-:W-:Y:S02]  /*1380*/  UIADD3 UR8, UR6, 0x2, URZ ;  /* 0x0000000206087890 */ /* 0x000fe4000fffe03f */
[----:B------:R-:W-:Y:S01]  /*1390*/  UIADD3 UR10, UR7, 0x2, URZ ;  /* 0x00000002070a7890 */ /* 0x000fe2000fffe03f */
[----:B------:R-:W-:Y:S01]  /*13a0*/  UMOV UR9, 0x40000040 ;  /* 0x4000004000097882 */ /* 0x000fe20000000000 */
[----:B------:R-:W-:Y:S01]  /*13b0*/  UMOV UR11, 0x40000040 ;  /* 0x40000040000b7882 */ /* 0x000fe20000000000 */
[----:B------:R-:W-:-:S02]  /*13c0*/  WARPGROUP.DEPBAR.LE gsb0, 0x0 ;  /* 0x00008000000079c5 */ /* 0x000fc40000010000 */
[----:B------:R-:W-:-:S06]  /*13d0*/  WARPGROUP.ARRIVE ;  /* 0x00000000000079c5 */ /* 0x000fcc0000000000 */
[----:B------:R-:W-:Y:S01]  /*13e0*/  HGMMA.64x64x8.F32.TF32 R24, gdesc[UR8], R24, gsb0 ;  /* 0x04e00000081879f0 */ /* 0x000fe20008002818 */
[----:B------:R-:W-:Y:S02]  /*13f0*/  UIADD3 UR8, UR6, 0x4, URZ ;  /* 0x0000000406087890 */ /* 0x000fe4000fffe03f */
[----:B------:R-:W-:Y:S01]  /*1400*/  UIADD3 UR10, UR7, 0x4, URZ ;  /* 0x00000004070a7890 */ /* 0x000fe2000fffe03f */
[----:B------:R-:W-:Y:S01]  /*1410*/  UMOV UR9, 0x40000040 ;  /* 0x4000004000097882 */ /* 0x000fe20000000000 */
[----:B------:R-:W-:Y:S01]  /*1420*/  UMOV UR11, 0x40000040 ;  /* 0x40000040000b7882 */ /* 0x000fe20000000000 */
[----:B------:R-:W-:Y:S02]  /*1430*/  WARPGROUP.DEPBAR.LE gsb0, 0x0 ;  /* 0x00008000000079c5 */ /* 0x000fe40000010000 */
        /* <DEDUP_REMOVED lines=8> */
[----:B------:R-:W-:Y:S03]  /*14c0*/  HGMMA.64x64x8.F32.TF32 R24, gdesc[UR8], R24, gsb0 ;  /* 0x04e00000081879f0 */ /* 0x000fe60008002818 */
[----:B------:R-:W-:Y:S02]  /*14d0*/  WARPGROUP.DEPBAR.LE gsb0, 0x0 ;  /* 0x00008000000079c5 */ /* 0x000fe40000010000 */
[----:B------:R-:W-:Y:S05]  /*14e0*/  @!P1 BRA `(.L_x_18) ;  /* 0x0000000400189947 */ /* 0x000fea0003800000 */
[----:B------:R-:W-:-:S04]  /*14f0*/  UIADD3 UR6, UR39, 0x1, URZ ;  /* 0x0000000127067890 */ /* 0x000fc8000fffe03f */
[----:B------:R-:W-:-:S04]  /*1500*/  UISETP.NE.AND UP0, UPT, UR6, 0x6, UPT ;  /* 0x000000060600788c */ /* 0x000fc8000bf05270 */
[----:B------:R-:W-:Y:S02]  /*1510*/  USEL UR7, URZ, 0x1, UP0 ;  /* 0x000000013f077887 */ /* 0x000fe40008000000 */
[----:B------:R-:W-:Y:S02]  /*1520*/  USEL UR6, UR6, URZ, UP0 ;  /* 0x0000003f06067287 */ /* 0x000fe40008000000 */
[----:B------:R-:W-:-:S06]  /*1530*/  ULOP3.LUT UR7, UR38, UR7, URZ, 0x3c, !UPT ;  /* 0x0000000726077292 */ /* 0x000fcc000f8e3c3f */
[----:B01----:R-:W-:Y:S01]  /*1540*/  IMAD.U32 R5, RZ, RZ, UR7 ;  /* 0x00000007ff057e24 */ /* 0x003fe2000f8e00ff */
[----:B------:R-:W-:-:S06]  /*1550*/  UMOV UR7, UR39 ;  /* 0x0000002700077c82 */ /* 0x000fcc0008000000 */
.L_x_25:
[----:B01----:R-:W-:Y:S05]  /*1560*/  @!P0 BRA `(.L_x_19) ;  /* 0x0000000000048947 */ /* 0x003fea0003800000 */
[----:B------:R-:W-:Y:S01]  /*1570*/  BPT.TRAP 0x1 ;  /* 0x000000040000795c */ /* 0x000fe20000300000 */
.L_x_19:
[----:B------:R-:W0:Y:S01]  /*1580*/  S2UR UR9, SR_CgaCtaId ;  /* 0x00000000000979c3 */ /* 0x000e220000008800 */
[----:B------:R-:W-:Y:S01]  /*1590*/  UMOV UR8, 0x400 ;  /* 0x0000040000087882 */ /* 0x000fe20000000000 */
[----:B------:R-:W-:Y:S01]  /*15a0*/  SHF.L.U32 R3, R5, 0x1f, RZ ;  /* 0x0000001f05037819 */ /* 0x000fe200000006ff */
[----:B0-----:R-:W-:-:S04]  /*15b0*/  ULEA UR14, UR9, UR8, 0x18 ;  /* 0x00000008090e7291 */ /* 0x001fc8000f8ec03f */
[----:B------:R-:W-:-:S09]  /*15c0*/  ULEA UR8, UR6, UR14, 0x3 ;  /* 0x0000000e06087291 */ /* 0x000fd2000f8e183f */
[----:B------:R0:W1:Y:S01]  /*15d0*/  SYNCS.PHASECHK.TRANS64.TRYWAIT P1, [UR8], R3 ;  /* 0x00000003ff0075a7 */ /* 0x0000620008020148 */
[----:B------:R-:W-:Y:S05]  /*15e0*/  @!P0 BRA `(.L_x_20) ;  /* 0x0000000000048947 */ /* 0x000fea0003800000 */
[----:B------:R-:W-:Y:S01]  /*15f0*/  BPT.TRAP 0x1 ;  /* 0x000000040000795c */ /* 0x000fe20000300000 */
.L_x_20:
[----:B-1----:R-:W-:Y:S05]  /*1600*/  @P1 BRA `(.L_x_21) ;  /* 0x0000000000081947 */ /* 0x002fea0003800000 */
[----:B------:R-:W1:Y:S02]  /*1610*/  SYNCS.PHASECHK.TRANS64.TRYWAIT P1, [UR8], R3 ;  /* 0x00000003ff0075a7 */ /* 0x000e640008020148 */
[----:B-1----:R-:W-:Y:S05]  /*1620*/  @!P1 BRA `(.L_x_22) ;  /* 0x0000004400f09947 */ /* 0x002fea0003800000 */
.L_x_21:
[----:B------:R-:W-:Y:S01]  /*1630*/  ULEA UR12, UR6, UR4, 0xa ;  /* 0x00000004060c7291 */ /* 0x000fe2000f8e503f */
[----:B------:R-:W-:Y:S01]  /*1640*/  WARPGROUP.ARRIVE ;  /* 0x00000000000079c5 */ /* 0x000fe20000000000 */
[----:B------:R-:W-:Y:S01]  /*1650*/  ULEA UR13, UR6, UR5, 0x9 ;  /* 0x00000005060d7291 */ /* 0x000fe2000f8e483f */
[----:B------:R-:W-:Y:S01]  /*1660*/  UMOV UR9, 0x40000040 ;  /* 0x4000004000097882 */ /* 0x000fe20000000000 */
[----:B------:R-:W-:-:S03]  /*1670*/  UMOV UR11, 0x40000040 ;  /* 0x40000040000b7882 */ /* 0x000fc60000000000 */
[----:B------:R-:W-:Y:S02]  /*1680*/  UMOV UR8, UR12 ;  /* 0x0000000c00087c82 */ /* 0x000fe40008000000 */
[----:B------:R-:W-:Y:S02]  /*1690*/  UMOV UR10, UR13 ;  /* 0x0000000d000a7c82 */ /* 0x000fe40008000000 */
[----:B------:R-:W-:Y:S01]  /*16a0*/  HGMMA.64x64x8.F32.TF32 R24, gdesc[UR8], R24, gsb0 ;  /* 0x04e00000081879f0 */ /* 0x000fe20008002818 */
        /* <DEDUP_REMOVED lines=23> */
[----:B------:R-:W-:Y:S01]  /*1820*/  BPT.TRAP 0x1 ;  /* 0x000000040000795c */ /* 0x000fe20000300000 */
.L_x_23:
[----:B------:R-:W-:Y:S01]  /*1830*/  ULEA UR8, UR7, UR14, 0x3 ;  /* 0x0000000e07087291 */ /* 0x000fe2000f8e183f */
[----:B------:R-:W-:-:S03]  /*1840*/  ISETP.GT.U32.AND P1, PT, R19, 0x1, PT ;  /* 0x000000011300780c */ /* 0x000fc60003f24070 */
[----:B------:R-:W-:-:S04]  /*1850*/  UIADD3 UR8, UR8, 0x30, URZ ;  /* 0x0000003008087890 */ /* 0x000fc8000fffe03f */
[----:B------:R-:W-:-:S09]  /*1860*/  UPRMT UR8, URZ, 0x654, UR8 ;  /* 0x000006543f087896 */ /* 0x000fd20008000008 */
[----:B------:R-:W-:Y:S01]  /*1870*/  SYNCS.ARRIVE.TRANS64.RED.A1T0 RZ, [UR8], RZ ;  /* 0x000000ffffff79a7 */ /* 0x000fe20008100408 */
[----:B------:R-:W-:Y:S05]  /*1880*/  @P1 BRA `(.L_x_24) ;  /* 0x0000000000041947 */ /* 0x000fea0003800000 */
[----:B------:R-:W-:Y:S01]  /*1890*/  BPT.TRAP 0x1 ;  /* 0x000000040000795c */ /* 0x000fe20000300000 */
.L_x_24:
[----:B------:R-:W-:Y:S01]  /*18a0*/  UIADD3 UR6, UR6, 0x1, URZ ;  /* 0x0000000106067890 */ /* 0x000fe2000fffe03f */
[C---:B------:R-:W-:Y:S01]  /*18b0*/  ISETP.GT.AND P1, PT, R0.reuse, 0x1, PT ;  /* 0x000000010000780c */ /* 0x040fe20003f24270 */
[----:B------:R-:W-:Y:S01]  /*18c0*/  UIADD3 UR7, UR7, 0x1, URZ ;  /* 0x0000000107077890 */ /* 0x000fe2000fffe03f */
[----:B------:R-:W-:Y:S01]  /*18d0*/  VIADD R0, R0, 0xffffffff ;  /* 0xffffffff00007836 */ /* 0x000fe20000000000 */
[----:B------:R-:W-:Y:S02]  /*18e0*/  UISETP.NE.AND UP0, UPT, UR6, 0x6, UPT ;  /* 0x000000060600788c */ /* 0x000fe4000bf05270 */
[----:B------:R-:W-:Y:S02]  /*18f0*/  UISETP.NE.AND UP1, UPT, UR7, 0x6, UPT ;  /* 0x000000060700788c */ /* 0x000fe4000bf25270 */
[----:B------:R-:W-:Y:S02]  /*1900*/  USEL UR8, URZ, 0x1, UP0 ;  /* 0x000000013f087887 */ /* 0x000fe40008000000 */
[----:B------:R-:W-:-:S02]  /*1910*/  USEL UR6, UR6, URZ, UP0 ;  /* 0x0000003f06067287 */ /* 0x000fc40008000000 */
[----:B------:R-:W-:Y:S02]  /*1920*/  USEL UR7, UR7, URZ, UP1 ;  /* 0x0000003f07077287 */ /* 0x000fe40008800000 */
[----:B------:R-:W-:Y:S01]  /*1930*/  LOP3.LUT R5, R5, UR8, RZ, 0x3c, !PT ;  /* 0x0000000805057c12 */ /* 0x000fe2000f8e3cff */
[----:B------:R-:W-:Y:S09]  /*1940*/  @P1 BRA `(.L_x_25) ;  /* 0xfffffffc00041947 */ /* 0x000ff2000383ffff */
.L_x_18:
[----:B------:R-:W2:Y:S02]  /*1950*/  LDC R0, c[0x0][0x28c] ;  /* 0x0000a300ff007b82 */ /* 0x000ea40000000800 */
[----:B--2---:R-:W-:-:S13]  /*1960*/  ISETP.GE.AND P1, PT, R0, 0x1, PT ;  /* 0x000000010000780c */ /* 0x004fda0003f26270 */
[----:B------:R-:W-:Y:S05]  /*1970*/  @!P1 BRA `(.L_x_26) ;  /* 0x0000000000489947 */ /* 0x000fea0003800000 */
[----:B------:R-:W-:Y:S05]  /*1980*/  @!P0 BRA `(.L_x_27) ;  /* 0x0000000000048947 */ /* 0x000fea0003800000 */
[----:B------:R-:W-:Y:S01]  /*1990*/  BPT.TRAP 0x1 ;  /* 0x000000040000795c */ /* 0x000fe20000300000 */
.L_x_27:
[----:B------:R-:W2:Y:S01]  /*19a0*/  S2UR UR7, SR_CgaCtaId ;  /* 0x00000000000779c3 */ /* 0x000ea20000008800 */
[----:B------:R-:W-:Y:S01]  /*19b0*/  UISETP.LT.AND UP0, UPT, UR40, 0x1, UPT ;  /* 0x000000012800788c */ /* 0x000fe2000bf01270 */
[----:B------:R-:W-:-:S03]  /*19c0*/  ISETP.GT.U32.AND P0, PT, R19, 0x1, PT ;  /* 0x000000011300780c */ /* 0x000fc60003f04070 */
[----:B------:R-:W-:-:S04]  /*19d0*/  USEL UR6, UR40, 0x1, UP0 ;  /* 0x0000000128067887 */ /* 0x000fc80008000000 */
[----:B------:R-:W-:-:S04]  /*19e0*/  UIADD3 UR6, UR39, UR40, -UR6 ;  /* 0x0000002827067290 */ /* 0x000fc8000fffe806 */
[----:B------:R-:W-:-:S04]  /*19f0*/  UIMAD.WIDE.U32 UR4, UR6, -0x55555555, URZ ;  /* 0xaaaaaaab060478a5 */ /* 0x000fc8000f8e003f */
[----:B------:R-:W-:-:S03]  /*1a00*/  USHF.R.U32.HI UR4, URZ, 0x2, UR5 ;  /* 0x000000023f047899 */ /* 0x000fc60008011605 */
[----:B------:R-:W-:Y:S01]  /*1a10*/  UMOV UR5, 0x400 ;  /* 0x0000040000057882 */ /* 0x000fe20000000000 */
[----:B------:R-:W-:Y:S02]  /*1a20*/  UIMAD UR6, UR4, -0x6, UR6 ;  /* 0xfffffffa040678a4 */ /* 0x000fe4000f8e0206 */
[----:B--2---:R-:W-:-:S04]  /*1a30*/  ULEA UR5, UR7, UR5, 0x18 ;  /* 0x0000000507057291 */ /* 0x004fc8000f8ec03f */
[----:B------:R-:W-:-:S04]  /*1a40*/  ULEA UR6, UR6, UR5, 0x3 ;  /* 0x0000000506067291 */ /* 0x000fc8000f8e183f */
[----:B------:R-:W-:-:S04]  /*1a50*/  UIADD3 UR6, UR6, 0x30, URZ ;  /* 0x0000003006067890 */ /* 0x000fc8000fffe03f */
[----:B------:R-:W-:-:S09]  /*1a60*/  UPRMT UR6, URZ, 0x654, UR6 ;  /* 0x000006543f067896 */ /* 0x000fd20008000006 */
[----:B------:R-:W-:Y:S01]  /*1a70*/  SYNCS.ARRIVE.TRANS64.RED.A1T0 RZ, [UR6], RZ ;  /* 0x000000ffffff79a7 */ /* 0x000fe20008100406 */
[----:B------:R-:W-:Y:S05]  /*1a80*/  @P0 BRA `(.L_x_26) ;  /* 0x0000000000040947 */ /* 0x000fea0003800000 */
[----:B------:R-:W-:Y:S01]  /*1a90*/  BPT.TRAP 0x1 ;  /* 0x000000040000795c */ /* 0x000fe20000300000 */
.L_x_26:
[----:B------:R-:W2:Y:S01]  /*1aa0*/  LDC R6, c[0x0][0x288] ;  /* 0x0000a200ff067b82 */ /* 0x000ea20000000800 */
[C---:B01----:R-:W-:Y:S01]  /*1ab0*/  LOP3.LUT R5, R18.reuse, 0x3, RZ, 0xc0, !PT ;  /* 0x0000000312057812 */ /* 0x043fe200078ec0ff */
[----:B------:R-:W-:Y:S01]  /*1ac0*/  IMAD.SHL.U32 R59, R59, 0x40, RZ ;  /* 0x000000403b3b7824 */ /* 0x000fe200078e00ff */
[----:B------:R-:W-:Y:S01]  /*1ad0*/  UIADD3 UR39, UR40, UR39, URZ ;  /* 0x0000002728277290 */ /* 0x000fe2000fffe03f */
[----:B------:R-:W-:Y:S01]  /*1ae0*/  SHF.R.U32.HI R3, RZ, 0x2, R18 ;  /* 0x00000002ff037819 */ /* 0x000fe20000011612 */
[C---:B------:R-:W-:Y:S01]  /*1af0*/  IMAD.SHL.U32 R10, R18.reuse, 0x2, RZ ;  /* 0x00000002120a7824 */ /* 0x040fe200078e00ff */
[----:B------:R-:W-:Y:S01]  /*1b00*/  LOP3.LUT R4, R18, 0x60, RZ, 0xc0, !PT ;  /* 0x0000006012047812 */ /* 0x000fe200078ec0ff */
[----:B------:R-:W-:Y:S01]  /*1b10*/  UISETP.GT.U32.AND UP0, UPT, UR39, 0x5, UPT ;  /* 0x000000052700788c */ /* 0x000fe2000bf04070 */
[----:B------:R-:W-:Y:S01]  /*1b20*/  LOP3.LUT R0, R22, 0x1, RZ, 0xc0, !PT ;  /* 0x0000000116007812 */ /* 0x000fe200078ec0ff */
[----:B------:R-:W-:Y:S01]  /*1b30*/  ULDC UR7, c[0x0][0x284] ;  /* 0x0000a10000077ab9 */ /* 0x000fe20000000800 */
[----:B------:R-:W-:Y:S01]  /*1b40*/  LOP3.LUT R3, R3, 0x7, RZ, 0xc0, !PT ;  /* 0x0000000703037812 */ /* 0x000fe200078ec0ff */
[----:B------:R-:W-:Y:S01]  /*1b50*/  UISETP.LT.U32.AND UP0, UPT, UR40, 0x6, UP0 ;  /* 0x000000062800788c */ /* 0x000fe20008701070 */
[----:B------:R-:W-:Y:S01]  /*1b60*/  SHF.R.U32.HI R4, RZ, 0x1, R4 ;  /* 0x00000001ff047819 */ /* 0x000fe20000011604 */
[----:B------:R-:W-:Y:S01]  /*1b70*/  IMAD.SHL.U32 R8, R0, 0x40, RZ ;  /* 0x0000004000087824 */ /* 0x000fe200078e00ff */
[----:B------:R-:W-:Y:S01]  /*1b80*/  UISETP.GE.U32.AND UP1, UPT, UR40, 0x6, UPT ;  /* 0x000000062800788c */ /* 0x000fe2000bf26070 */
[----:B------:R-:W-:Y:S01]  /*1b90*/  SHF.R.S32.HI R15, RZ, 0x1f, R57 ;  /* 0x0000001fff0f7819 */ /* 0x000fe20000011439 */
[----:B------:R-:W-:Y:S01]  /*1ba0*/  ULDC.64 UR8, c[0x0][0x5d0] ;  /* 0x0001740000087ab9 */ /* 0x000fe20000000a00 */
[--C-:B------:R-:W-:Y:S01]  /*1bb0*/  IADD3 R7, RZ, -R4, -R3.reuse ;  /* 0x80000004ff077210 */ /* 0x100fe20007ffe803 */
[----:B------:R-:W-:Y:S01]  /*1bc0*/  UIMAD.WIDE.U32 UR4, UR39, -0x55555555, URZ ;  /* 0xaaaaaaab270478a5 */ /* 0x000fe2000f8e003f */
[C---:B------:R-:W-:Y:S01]  /*1bd0*/  LOP3.LUT R10, R59.reuse, 0x6, R10, 0xf8, !PT ;  /* 0x000000063b0a7812 */ /* 0x040fe200078ef80a */
[----:B------:R-:W-:Y:S01]  /*1be0*/  USEL UR6, URZ, 0x1, !UP0 ;  /* 0x000000013f067887 */ /* 0x000fe2000c000000 */
[----:B------:R-:W-:Y:S01]  /*1bf0*/  LOP3.LUT R3, R8, 0x40, R3, 0xe2, !PT ;  /* 0x0000004008037812 */ /* 0x000fe200078ee203 */
[C---:B------:R-:W-:Y:S01]  /*1c00*/  IMAD.WIDE R8, R58.reuse, 0x80, RZ ;  /* 0x000000803a087825 */ /* 0x040fe200078e02ff */
[----:B------:R-:W-:Y:S01]  /*1c10*/  SHF.R.S32.HI R11, RZ, 0x1f, R10 ;  /* 0x0000001fff0b7819 */ /* 0x000fe2000001140a */
[----:B------:R-:W-:Y:S01]  /*1c20*/  USHF.R.U32.HI UR4, URZ, 0x2, UR5 ;  /* 0x000000023f047899 */ /* 0x000fe20008011605 */
[----:B--2---:R-:W-:Y:S01]  /*1c30*/  ISETP.GE.AND P0, PT, R59, R6, PT ;  /* 0x000000063b00720c */ /* 0x004fe20003f06270 */
[----:B------:R-:W-:Y:S01]  /*1c40*/  IMAD R12, R5, -0x2, R6 ;  /* 0xfffffffe050c7824 */ /* 0x000fe200078e0206 */
[----:B------:R-:W-:Y:S01]  /*1c50*/  ULOP3.LUT UR38, UR38, UR6, URZ, 0x3c, !UPT ;  /* 0x0000000626267292 */ /* 0x000fe2000f8e3c3f */
[----:B------:R-:W-:Y:S01]  /*1c60*/  IMAD.SHL.U32 R5, R58, 0x80, RZ ;  /* 0x000000803a057824 */ /* 0x000fe200078e00ff */
[----:B------:R-:W-:Y:S01]  /*1c70*/  LOP3.LUT R73, R8, R3, R4, 0xfe, !PT ;  /* 0x0000000308497212 */ /* 0x000fe200078efe04 */
[----:B------:R-:W-:Y:S01]  /*1c80*/  IMAD R6, R15, UR8, RZ ;  /* 0x000000080f067c24 */ /* 0x000fe2000f8e02ff */
[----:B------:R-:W-:Y:S01]  /*1c90*/  UIMAD UR39, UR4, -0x6, UR39 ;  /* 0xfffffffa042778a4 */ /* 0x000fe2000f8e0227 */
[----:B------:R-:W-:Y:S01]  /*1ca0*/  IMAD R0, R0, -0x40, R7 ;  /* 0xffffffc000007824 */ /* 0x000fe200078e0207 */
[----:B------:R-:W-:Y:S01]  /*1cb0*/  ISETP.GE.OR P0, PT, R5, UR7, P0 ;  /* 0x0000000705007c0c */ /* 0x000fe20008706670 */
[C---:B------:R-:W-:Y:S01]  /*1cc0*/  IMAD R13, R57.reuse, UR9, R6 ;  /* 0x00000009390d7c24 */ /* 0x040fe2000f8e0206 */
[----:B------:R-:W-:Y:S01]  /*1cd0*/  @UP1 ULOP3.LUT UR38, UR38, 0x1, UR4, 0x78, !UPT ;  /* 0x0000000126261892 */ /* 0x000fe2000f8e7804 */
[----:B------:R-:W-:Y:S01]  /*1ce0*/  IMAD.WIDE.U32 R6, R57, UR8, R10 ;  /* 0x0000000839067c25 */ /* 0x000fe2000f8e000a */
[----:B------:R-:W-:-:S03]  /*1cf0*/  IADD3 R3, -R5, UR7, R0 ;  /* 0x0000000705037c10 */ /* 0x000fc6000fffe100 */
[----:B------:R-:W-:Y:S02]  /*1d00*/  IMAD.IADD R7, R7, 0x1, R13 ;  /* 0x0000000107077824 */ /* 0x000fe400078e020d */
[----:B------:R-:W-:Y:S02]  /*1d10*/  IMAD.IADD R4, R12, 0x1, -R59 ;  /* 0x000000010c047824 */ /* 0x000fe400078e0a3b */
[----:B------:R-:W-:Y:S02]  /*1d20*/  IMAD.MOV.U32 R0, RZ, RZ, -0x1 ;  /* 0xffffffffff007424 */ /* 0x000fe400078e00ff */
[----:B------:R-:W-:Y:S05]  /*1d30*/  @P0 BRA `(.L_x_28) ;  /* 0x0000002000980947 */ /* 0x000fea0003800000 */
[----:B------:R-:W0:Y:S01]  /*1d40*/  LDC.64 R64, c[0x0][0x5c8] ;  /* 0x00017200ff407b82 */ /* 0x000e220000000a00 */
[----:B-----5:R-:W-:Y:S01]  /*1d50*/  FSETP.NEU.AND P0, PT, R56, RZ, PT ;  /* 0x000000ff3800720b */ /* 0x020fe20003f0d000 */
[----:B------:R-:W-:Y:S01]  /*1d60*/  BSSY B0, `(.L_x_28) ;  /* 0x0000223000007945 */ /* 0x000fe20003800000 */
[----:B------:R-:W-:-:S04]  /*1d70*/  ISETP.GT.AND P1, PT, R4, RZ, PT ;  /* 0x000000ff0400720c */ /* 0x000fc80003f24270 */
[----:B------:R-:W-:Y:S01]  /*1d80*/  ISETP.GT.AND P2, PT, R3, RZ, P1 ;  /* 0x000000ff0300720c */ /* 0x000fe20000f44270 */
[-C--:B0-----:R-:W-:Y:S02]  /*1d90*/  IMAD R12, R9, R64.reuse, RZ ;  /* 0x00000040090c7224 */ /* 0x081fe400078e02ff */
[----:B------:R-:W-:-:S04]  /*1da0*/  IMAD.WIDE.U32 R58, R73, R64, R6 ;  /* 0x00000040493a7225 */ /* 0x000fc800078e0006 */
[----:B------:R-:W-:-:S04]  /*1db0*/  IMAD R5, R73, R65, R12 ;  /* 0x0000004149057224 */ /* 0x000fc800078e020c */
[----:B------:R-:W-:Y:S01]  /*1dc0*/  IMAD.IADD R75, R59, 0x1, R5 ;  /* 0x000000013b4b7824 */ /* 0x000fe200078e0205 */
[----:B------:R-:W-:Y:S06]  /*1dd0*/  @!P0 BRA `(.L_x_29) ;  /* 0x0000001400dc8947 */ /* 0x000fec0003800000 */
[----:B------:R-:W0:Y:S01]  /*1de0*/  LDC.64 R66, c[0x0][0x5b8] ;  /* 0x00016e00ff427b82 */ /* 0x000e220000000a00 */
[----:B------:R-:W-:-:S07]  /*1df0*/  ULDC.64 UR4, c[0x0][0x5c0] ;  /* 0x0001700000047ab9 */ /* 0x000fce0000000a00 */
[----:B------:R-:W1:Y:S08]  /*1e00*/  LDC.64 R68, c[0x0][0x5b0] ;  /* 0x00016c00ff447b82 */ /* 0x000e700000000a00 */
[----:B------:R-:W2:Y:S01]  /*1e10*/  LDC.64 R70, c[0x0][0x5a8] ;  /* 0x00016a00ff467b82 */ /* 0x000ea20000000a00 */
[-C--:B0-----:R-:W-:Y:S02]  /*1e20*/  IMAD R6, R15, R66.reuse, RZ ;  /* 0x000000420f067224 */ /* 0x081fe400078e02ff */
[----:B------:R-:W-:-:S04]  /*1e30*/  IMAD.WIDE.U32 R60, R57, R66, R10 ;  /* 0x00000042393c7225 */ /* 0x000fc800078e000a */
[----:B------:R-:W-:Y:S02]  /*1e40*/  IMAD R59, R57, R67, R6 ;  /* 0x00000043393b7224 */ /* 0x000fe400078e0206 */
[-C--:B-1----:R-:W-:Y:S02]  /*1e50*/  IMAD R8, R9, R68.reuse, RZ ;  /* 0x0000004409087224 */ /* 0x082fe400078e02ff */
[----:B------:R-:W-:Y:S02]  /*1e60*/  IMAD.IADD R13, R61, 0x1, R59 ;  /* 0x000000013d0d7824 */ /* 0x000fe400078e023b */
[----:B------:R-:W-:Y:S02]  /*1e70*/  IMAD.MOV.U32 R12, RZ, RZ, R60 ;  /* 0x000000ffff0c7224 */ /* 0x000fe400078e003c */
[C---:B------:R-:W-:Y:S02]  /*1e80*/  IMAD R63, R73.reuse, R69, R8 ;  /* 0x00000045493f7224 */ /* 0x040fe400078e0208 */
[----:B------:R-:W-:-:S04]  /*1e90*/  IMAD.WIDE.U32 R6, R73, R68, R12 ;  /* 0x0000004449067225 */ /* 0x000fc800078e000c */
[----:B------:R-:W-:Y:S01]  /*1ea0*/  IMAD.IADD R5, R7, 0x1, R63 ;  /* 0x0000000107057824 */ /* 0x000fe200078e023f */
[----:B--2---:R-:W-:-:S04]  /*1eb0*/  LEA R14, P0, R6, R70, 0x2 ;  /* 0x00000046060e7211 */ /* 0x004fc800078010ff */
[----:B------:R-:W-:-:S05]  /*1ec0*/  LEA.HI.X R15, R6, R71, R5, 0x2, P0 ;  /* 0x00000047060f7211 */ /* 0x000fca00000f1405 */
[----:B------:R0:W2:Y:S01]  /*1ed0*/  @P2 LDG.E.LTC128B R5, desc[UR36][R14.64] ;  /* 0x000000240e052981 */ /* 0x0000a2000c1e1920 */
[----:B------:R-:W-:Y:S01]  /*1ee0*/  LEA R8, P3, R58, UR4, 0x2 ;  /* 0x000000043a087c11 */ /* 0x000fe2000f8610ff */
[----:B------:R-:W-:Y:S01]  /*1ef0*/  IMAD.WIDE.U32 R6, R73, R68, R10 ;  /* 0x0000004449067225 */ /* 0x000fe200078e000a */
[----:B------:R-:W-:Y:S01]  /*1f00*/  ISETP.GT.AND P0, PT, R4, 0x1, PT ;  /* 0x000000010400780c */ /* 0x000fe20003f04270 */
[----:B------:R-:W-:Y:S02]  /*1f10*/  BSSY B1, `(.L_x_30) ;  /* 0x0000012000017945 */ /* 0x000fe40003800000 */
[----:B------:R-:W-:Y:S02]  /*1f20*/  IMAD.IADD R7, R63, 0x1, R7 ;  /* 0x000000013f077824 */ /* 0x000fe400078e0207 */
[----:B------:R-:W-:Y:S01]  /*1f30*/  IMAD.WIDE.U32 R20, R57, R66, R6 ;  /* 0x0000004239147225 */ /* 0x000fe200078e0006 */
[----:B0-----:R-:W-:-:S03]  /*1f40*/  SHF.L.U64.HI R15, R68, 0x3, R69 ;  /* 0x00000003440f7819 */ /* 0x001fc60000010245 */
[----:B------:R-:W-:Y:S01]  /*1f50*/  IMAD.IADD R7, R59, 0x1, R21 ;  /* 0x000000013b077824 */ /* 0x000fe200078e0215 */
[----:B------:R-:W-:Y:S01]  /*1f60*/  LEA R6, P4, R20, R70, 0x2 ;  /* 0x0000004614067211 */ /* 0x000fe200078810ff */
[----:B------:R-:W-:-:S03]  /*1f70*/  IMAD.SHL.U32 R14, R68, 0x8, RZ ;  /* 0x00000008440e7824 */ /* 0x000fc600078e00ff */
[----:B------:R-:W-:Y:S01]  /*1f80*/  LEA.HI.X R7, R20, R71, R7, 0x2, P4 ;  /* 0x0000004714077211 */ /* 0x000fe200020f1407 */
[----:B------:R-:W-:Y:S01]  /*1f90*/  IMAD.WIDE.U32 R20, R73, R68, R14 ;  /* 0x0000004449147225 */ /* 0x000fe200078e000e */
[----:B--2---:R-:W-:-:S05]  /*1fa0*/  LOP3.LUT R9, R5, 0xffffe000, RZ, 0xc0, !PT ;  /* 0xffffe00005097812 */ /* 0x004fca00078ec0ff */
[----:B------:R-:W-:-:S04]  /*1fb0*/  FMUL R9, R9, R56 ;  /* 0x0000003809097220 */ /* 0x000fc80000400000 */
[----:B------:R-:W-:Y:S01]  /*1fc0*/  FFMA R67, R24, R23, R9 ;  /* 0x0000001718437223 */ /* 0x000fe20000000009 */
[----:B------:R-:W-:Y:S02]  /*1fd0*/  LEA.HI.X R9, R58, UR5, R75, 0x2, P3 ;  /* 0x000000053a097c11 */ /* 0x000fe400098f144b */
[----:B------:R-:W-:Y:S02]  /*1fe0*/  ISETP.GT.AND P3, PT, R3, RZ, P0 ;  /* 0x000000ff0300720c */ /* 0x000fe40000764270 */
[----:B------:R-:W-:-:S05]  /*1ff0*/  F2FP.TF32.F32.PACK_B R67, R67 ;  /* 0x00000043ff43723e */ /* 0x000fca00024050ff */
[----:B------:R0:W-:Y:S06]  /*2000*/  @P2 STG.E desc[UR36][R8.64], R67 ;  /* 0x0000004308002986 */ /* 0x0001ec000c101924 */
[----:B------:R-:W-:Y:S05]  /*2010*/  @!P3 BRA `(.L_x_31) ;  /* 0x000000000004b947 */ /* 0x000fea0003800000 */
[----:B------:R1:W5:Y:S02]  /*2020*/  LDG.E.LTC128B R5, desc[UR36][R6.64+0x4] ;  /* 0x0000042406057981 */ /* 0x000364000c1e1920 */
.L_x_31:
[----:B------:R-:W-:Y:S05]  /*2030*/  BSYNC B1 ;  /* 0x0000000000017941 */ /* 0x000fea0003800000 */
.L_x_30:
[----:B-----5:R-:W-:Y:S01]  /*2040*/  LOP3.LUT R15, R5, 0xffffe000, RZ, 0xc0, !PT ;  /* 0xffffe000050f7812 */ /* 0x020fe200078ec0ff */
[----:B------:R-:W-:Y:S01]  /*2050*/  IMAD.IADD R63, R63, 0x1, R21 ;  /* 0x000000013f3f7824 */ /* 0x000fe200078e0215 */
[----:B------:R-:W-:Y:S01]  /*2060*/  IADD3 R60, P2, R60, R20, RZ ;  /* 0x000000143c3c7210 */ /* 0x000fe20007f5e0ff */
[----:B------:R-:W-:Y:S01]  /*2070*/  IMAD.MOV.U32 R24, RZ, RZ, R5 ;  /* 0x000000ffff187224 */ /* 0x000fe200078e0005 */
[----:B------:R-:W-:Y:S01]  /*2080*/  ISETP.GT.AND P1, PT, R3, 0x8, P1 ;  /* 0x000000080300780c */ /* 0x000fe20000f24270 */
[----:B------:R-:W-:Y:S02]  /*2090*/  FMUL R12, R15, R56 ;  /* 0x000000380f0c7220 */ /* 0x000fe40000400000 */
[----:B------:R-:W-:Y:S01]  /*20a0*/  IMAD.X R13, R63, 0x1, R13, P2 ;  /* 0x000000013f0d7824 */ /* 0x000fe200010e060d */
[----:B------:R-:W-:Y:S01]  /*20b0*/  LEA R14, P2, R60, R70, 0x2 ;  /* 0x000000463c0e7211 */ /* 0x000fe200078410ff */
[----:B------:R-:W-:-:S03]  /*20c0*/  FFMA R25, R25, R23, R12 ;  /* 0x0000001719197223 */ /* 0x000fc6000000000c */
[----:B------:R-:W-:Y:S02]  /*20d0*/  LEA.HI.X R15, R60, R71, R13, 0x2, P2 ;  /* 0x000000473c0f7211 */ /* 0x000fe400010f140d */
[----:B------:R-:W-:-:S05]  /*20e0*/  F2FP.TF32.F32.PACK_B R25, R25 ;  /* 0x00000019ff19723e */ /* 0x000fca00024050ff */
[----:B------:R2:W-:Y:S04]  /*20f0*/  @P3 STG.E desc[UR36][R8.64+0x4], R25 ;  /* 0x0000041908003986 */ /* 0x0005e8000c101924 */
[----:B------:R-:W3:Y:S01]  /*2100*/  @P1 LDG.E.LTC128B R24, desc[UR36][R14.64] ;  /* 0x000000240e181981 */ /* 0x000ee2000c1e1920 */
[----:B------:R-:W-:Y:S01]  /*2110*/  IADD3 R20, P2, R10, R20, RZ ;  /* 0x000000140a147210 */ /* 0x000fe20007f5e0ff */
[----:B------:R-:W-:Y:S01]  /*2120*/  BSSY B1, `(.L_x_32) ;  /* 0x0000011000017945 */ /* 0x000fe20003800000 */
[----:B------:R-:W-:-:S03]  /*2130*/  ISETP.GT.AND P0, PT, R3, 0x8, P0 ;  /* 0x000000080300780c */ /* 0x000fc60000704270 */
[----:B------:R-:W-:Y:S01]  /*2140*/  IMAD.X R21, R11, 0x1, R63, P2 ;  /* 0x000000010b157824 */ /* 0x000fe200010e063f */
[C---:B------:R-:W-:Y:S02]  /*2150*/  SHF.L.U64.HI R11, R64.reuse, 0x5, R65 ;  /* 0x00000005400b7819 */ /* 0x040fe40000010241 */
[----:B------:R-:W-:Y:S01]  /*2160*/  LEA R12, P2, R64, R8, 0x5 ;  /* 0x00000008400c7211 */ /* 0x000fe200078428ff */
[----:B------:R-:W-:-:S04]  /*2170*/  IMAD.WIDE.U32 R20, R57, R66, R20 ;  /* 0x0000004239147225 */ /* 0x000fc800078e0014 */
[----:B------:R-:W-:Y:S01]  /*2180*/  IMAD.X R13, R11, 0x1, R9, P2 ;  /* 0x000000010b0d7824 */ /* 0x000fe200010e0609 */
[----:B------:R-:W-:Y:S02]  /*2190*/  LEA R10, P3, R20, R70, 0x2 ;  /* 0x00000046140a7211 */ /* 0x000fe400078610ff */
[----:B---3--:R-:W-:-:S05]  /*21a0*/  LOP3.LUT R5, R24, 0xffffe000, RZ, 0xc0, !PT ;  /* 0xffffe00018057812 */ /* 0x008fca00078ec0ff */
[----:B------:R-:W-:-:S04]  /*21b0*/  FMUL R5, R5, R56 ;  /* 0x0000003805057220 */ /* 0x000fc80000400000 */
[----:B------:R-:W-:Y:S01]  /*21c0*/  FFMA R57, R26, R23, R5 ;  /* 0x000000171a397223 */ /* 0x000fe20000000005 */
[----:B------:R-:W-:-:S04]  /*21d0*/  IMAD.IADD R5, R59, 0x1, R21 ;  /* 0x000000013b057824 */ /* 0x000fc800078e0215 */
[----:B------:R-:W-:Y:S02]  /*21e0*/  F2FP.TF32.F32.PACK_B R57, R57 ;  /* 0x00000039ff39723e */ /* 0x000fe400024050ff */
[----:B------:R-:W-:-:S03]  /*21f0*/  LEA.HI.X R11, R20, R71, R5, 0x2, P3 ;  /* 0x00000047140b7211 */ /* 0x000fc600018f1405 */
[----:B------:R2:W-:Y:S01]  /*2200*/  @P1 STG.E desc[UR36][R12.64], R57 ;  /* 0x000000390c001986 */ /* 0x0005e2000c101924 */
[----:B------:R-:W-:Y:S05]  /*2210*/  @!P0 BRA `(.L_x_33) ;  /* 0x0000000000048947 */ /* 0x000fea0003800000 */
[----:B------:R3:W5:Y:S02]  /*2220*/  LDG.E.LTC128B R24, desc[UR36][R10.64+0x4] ;  /* 0x000004240a187981 */ /* 0x000764000c1e1920 */
.L_x_33:
[----:B------:R-:W-:Y:S05]  /*2230*/  BSYNC B1 ;  /* 0x0000000000017941 */ /* 0x000fea0003800000 */
.L_x_32:
[----:B-----5:R-:W-:Y:S01]  /*2240*/  LOP3.LUT R5, R24, 0xffffe000, RZ, 0xc0, !PT ;  /* 0xffffe00018057812 */ /* 0x020fe200078ec0ff */
[----:B------:R-:W-:Y:S01]  /*2250*/  BSSY B1, `(.L_x_34) ;  /* 0x0000009000017945 */ /* 0x000fe20003800000 */
[----:B------:R-:W-:-:S03]  /*2260*/  ISETP.GT.AND P1, PT, R4, 0x8, PT ;  /* 0x000000080400780c */ /* 0x000fc60003f24270 */
[----:B------:R-:W-:Y:S01]  /*2270*/  FMUL R14, R5, R56 ;  /* 0x00000038050e7220 */ /* 0x000fe20000400000 */
[----:B------:R-:W-:-:S03]  /*2280*/  ISETP.GT.AND P2, PT, R3, RZ, P1 ;  /* 0x000000ff0300720c */ /* 0x000fc60000f44270 */
[----:B------:R-:W-:-:S05]  /*2290*/  FFMA R27, R27, R23, R14 ;  /* 0x000000171b1b7223 */ /* 0x000fca000000000e */
[----:B------:R-:W-:-:S05]  /*22a0*/  F2FP.TF32.F32.PACK_B R27, R27 ;  /* 0x0000001bff1b723e */ /* 0x000fca00024050ff */
[----:B------:R4:W-:Y:S01]  /*22b0*/  @P0 STG.E desc[UR36][R12.64+0x4], R27 ;  /* 0x0000041b0c000986 */ /* 0x0009e2000c101924 */
[----:B------:R-:W-:Y:S05]  /*22c0*/  @!P2 BRA `(.L_x_35) ;  /* 0x000000000004a947 */ /* 0x000fea0003800000 */
[----:B------:R0:W5:Y:S02]  /*22d0*/  LDG.E.LTC128B R24, desc[UR36][R6.64+0x20] ;  /* 0x0000202406187981 */ /* 0x000164000c1e1920 */
.L_x_35:
[----:B------:R-:W-:Y:S05]  /*22e0*/  BSYNC B1 ;  /* 0x0000000000017941 */ /* 0x000fea0003800000 */
.L_x_34:
        /* <DEDUP_REMOVED lines=10> */
.L_x_37:
[----:B------:R-:W-:Y:S05]  /*2390*/  BSYNC B1 ;  /* 0x0000000000017941 */ /* 0x000fea0003800000 */
.L_x_36:
[----:B0----5:R-:W-:Y:S01]  /*23a0*/  LOP3.LUT R5, R24, 0xffffe000, RZ, 0xc0, !PT ;  /* 0xffffe00018057812 */ /* 0x021fe200078ec0ff */
[----:B------:R-:W-:Y:S01]  /*23b0*/  BSSY B1, `(.L_x_38) ;  /* 0x0000008000017945 */ /* 0x000fe20003800000 */
[----:B------:R-:W-:-:S03]  /*23c0*/  ISETP.GT.AND P1, PT, R3, 0x8, P1 ;  /* 0x000000080300780c */ /* 0x000fc60000f24270 */
[----:B------:R-:W-:-:S04]  /*23d0*/  FMUL R14, R5, R56 ;  /* 0x00000038050e7220 */ /* 0x000fc80000400000 */
[----:B------:R-:W-:-:S05]  /*23e0*/  FFMA R29, R29, R23, R14 ;  /* 0x000000171d1d7223 */ /* 0x000fca000000000e */
[----:B------:R-:W-:-:S05]  /*23f0*/  F2FP.TF32.F32.PACK_B R29, R29 ;  /* 0x0000001dff1d723e */ /* 0x000fca00024050ff */
[----:B------:R0:W-:Y:S01]  /*2400*/  @P3 STG.E desc[UR36][R8.64+0x24], R29 ;  /* 0x0000241d08003986 */ /* 0x0001e2000c101924 */
[----:B------:R-:W-:Y:S05]  /*2410*/  @!P1 BRA `(.L_x_39) ;  /* 0x0000000000049947 */ /* 0x000fea0003800000 */
[----:B------:R0:W5:Y:S02]  /*2420*/  LDG.E.LTC128B R24, desc[UR36][R10.64+0x20] ;  /* 0x000020240a187981 */ /* 0x000164000c1e1920 */
.L_x_39:
[----:B------:R-:W-:Y:S05]  /*2430*/  BSYNC B1 ;  /* 0x0000000000017941 */ /* 0x000fea0003800000 */
.L_x_38:
[----:B-----5:R-:W-:Y:S01]  /*2440*/  LOP3.LUT R5, R24, 0xffffe000, RZ, 0xc0, !PT ;  /* 0xffffe00018057812 */ /* 0x020fe200078ec0ff */
        /* <DEDUP_REMOVED lines=8> */
.L_x_41:
[----:B------:R-:W-:Y:S05]  /*24d0*/  BSYNC B1 ;  /* 0x0000000000017941 */ /* 0x000fea0003800000 */
.L_x_40:
[----:B0----5:R-:W-:Y:S01]  /*24e0*/  LOP3.LUT R5, R24, 0xffffe000, RZ, 0xc0, !PT ;  /* 0xffffe00018057812 */ /* 0x021fe200078ec0ff */
        /* <DEDUP_REMOVED lines=9> */
.L_x_43:
[----:B------:R-:W-:Y:S05]  /*2580*/  BSYNC B1 ;  /* 0x0000000000017941 */ /* 0x000fea0003800000 */
.L_x_42:
        /* <DEDUP_REMOVED lines=10> */
.L_x_45:
[----:B------:R-:W-:Y:S05]  /*2630*/  BSYNC B1 ;  /* 0x0000000000017941 */ /* 0x000fea0003800000 */
.L_x_44:
        /* <DEDUP_REMOVED lines=9> */
.L_x_47:
[----:B------:R-:W-:Y:S05]  /*26d0*/  BSYNC B1 ;  /* 0x0000000000017941 */ /* 0x000fea0003800000 */
.L_x_46:
        /* <DEDUP_REMOVED lines=9> */
.L_x_49:
[----:B------:R-:W-:Y:S05]  /*2770*/  BSYNC B1 ;  /* 0x0000000000017941 */ /* 0x000fea0003800000 */
.L_x_48:
        /* <DEDUP_REMOVED lines=10> */
.L_x_51:
[----:B------:R-:W-:Y:S05]  /*2820*/  BSYNC B1 ;  /* 0x0000000000017941 */ /* 0x000fea0003800000 */
.L_x_50:
        /* <DEDUP_REMOVED lines=10> */
.L_x_53:
[----:B------:R-:W-:Y:S05]  /*28d0*/  BSYNC B1 ;  /* 0x0000000000017941 */ /* 0x000fea0003800000 */
.L_x_52:
        /* <DEDUP_REMOVED lines=9> */
.L_x_55:
[----:B------:R-:W-:Y:S05]  /*2970*/  BSYNC B1 ;  /* 0x0000000000017941 */ /* 0x000fea0003800000 */
.L_x_54:
        /* <DEDUP_REMOVED lines=9> */
.L_x_57:
[----:B------:R-:W-:Y:S05]  /*2a10*/  BSYNC B1 ;  /* 0x0000000000017941 */ /* 0x000fea0003800000 */
.L_x_56:
        /* <DEDUP_REMOVED lines=10> */
.L_x_59:
[----:B------:R-:W-:Y:S05]  /*2ac0*/  BSYNC B1 ;  /* 0x0000000000017941 */ /* 0x000fea0003800000 */
.L_x_58:
        /* <DEDUP_REMOVED lines=10> */
.L_x_61:
[----:B------:R-:W-:Y:S05]  /*2b70*/  BSYNC B1 ;  /* 0x0000000000017941 */ /* 0x000fea0003800000 */
.L_x_60:
        /* <DEDUP_REMOVED lines=9> */
.L_x_63:
[----:B------:R-:W-:Y:S05]  /*2c10*/  BSYNC B1 ;  /* 0x0000000000017941 */ /* 0x000fea0003800000 */
.L_x_62:
        /* <DEDUP_REMOVED lines=9> */
.L_x_65:
[----:B------:R-:W-:Y:S05]  /*2cb0*/  BSYNC B1 ;  /* 0x0000000000017941 */ /* 0x000fea0003800000 */
.L_x_64:
        /* <DEDUP_REMOVED lines=10> */
.L_x_67:
[----:B------:R-:W-:Y:S05]  /*2d60*/  BSYNC B1 ;  /* 0x0000000000017941 */ /* 0x000fea0003800000 */
.L_x_66:
        /* <DEDUP_REMOVED lines=10> */
.L_x_69:
[----:B------:R-:W-:Y:S05]  /*2e10*/  BSYNC B1 ;  /* 0x0000000000017941 */ /* 0x000fea0003800000 */
.L_x_68:
        /* <DEDUP_REMOVED lines=9> */
.L_x_71:
[----:B------:R-:W-:Y:S05]  /*2eb0*/  BSYNC B1 ;  /* 0x0000000000017941 */ /* 0x000fea0003800000 */
.L_x_70:
        /* <DEDUP_REMOVED lines=9> */
.L_x_73:
[----:B------:R-:W-:Y:S05]  /*2f50*/  BSYNC B1 ;  /* 0x0000000000017941 */ /* 0x000fea0003800000 */
.L_x_72:
        /* <DEDUP_REMOVED lines=10> */
.L_x_75:
[----:B------:R-:W-:Y:S05]  /*3000*/  BSYNC B1 ;  /* 0x0000000000017941 */ /* 0x000fea0003800000 */
.L_x_74:
        /* <DEDUP_REMOVED lines=10> */
.L_x_77:
[----:B------:R-:W-:Y:S05]  /*30b0*/  BSYNC B1 ;  /* 0x0000000000017941 */ /* 0x000fea0003800000 */
.L_x_76:
        /* <DEDUP_REMOVED lines=9> */
.L_x_79:
[----:B------:R-:W-:Y:S05]  /*3150*/  BSYNC B1 ;  /* 0x0000000000017941 */ /* 0x000fea0003800000 */
.L_x_78:
        /* <DEDUP_REMOVED lines=9> */
.L_x_81:
[----:B------:R-:W-:Y:S05]  /*31f0*/  BSYNC B1 ;  /* 0x0000000000017941 */ /* 0x000fea0003800000 */
.L_x_80:
        /* <DEDUP_REMOVED lines=10> */
.L_x_83:
[----:B------:R-:W-:Y:S05]  /*32a0*/  BSYNC B1 ;  /* 0x0000000000017941 */ /* 0x000fea0003800000 */
.L_x_82:
[----:B-----5:R-:W-:Y:S01]  /*32b0*/  LOP3.LUT R5, R24, 0xffffe000, RZ, 0xc0, !PT ;  /* 0xffffe00018057812 */ /* 0x020fe200078ec0ff */
[----:B------:R-:W-:Y:S01]  /*32c0*/  BSSY B1, `(.L_x_84) ;  /* 0x000000b000017945 */ /* 0x000fe20003800000 */
[----:B------:R-:W-:Y:S01]  /*32d0*/  ISETP.GT.AND P0, PT, R4, 0x39, PT ;  /* 0x000000390400780c */ /* 0x000fe20003f04270 */
[----:B------:R-:W-:Y:S02]  /*32e0*/  @P2 IMAD.MOV.U32 R4, RZ, RZ, R8 ;  /* 0x000000ffff042224 */ /* 0x000fe400078e0008 */
[----:B------:R-:W-:Y:S01]  /*32f0*/  FMUL R5, R5, R56 ;  /* 0x0000003805057220 */ /* 0x000fe20000400000 */
[----:B------:R-:W-:-:S03]  /*3300*/  ISETP.GT.AND P3, PT, R3, RZ, P0 ;  /* 0x000000ff0300720c */ /* 0x000fc60000764270 */
[----:B------:R-:W-:Y:S01]  /*3310*/  FFMA R15, R52, R23, R5 ;  /* 0x00000017340f7223 */ /* 0x000fe20000000005 */
[----:B------:R-:W-:-:S04]  /*3320*/  @P2 IMAD.MOV.U32 R5, RZ, RZ, R9 ;  /* 0x000000ffff052224 */ /* 0x000fc800078e0009 */
[----:B------:R-:W-:-:S05]  /*3330*/  F2FP.TF32.F32.PACK_B R15, R15 ;  /* 0x0000000fff0f723e */ /* 0x000fca00024050ff */
[----:B------:R0:W-:Y:S01]  /*3340*/  @P2 STG.E desc[UR36][R4.64+0xe0], R15 ;  /* 0x0000e00f04002986 */ /* 0x0001e2000c101924 */
[----:B------:R-:W-:Y:S05]  /*3350*/  @!P3 BRA `(.L_x_85) ;  /* 0x000000000004b947 */ /* 0x000fea0003800000 */
[----:B------:R0:W5:Y:S02]  /*3360*/  LDG.E.LTC128B R24, desc[UR36][R6.64+0xe4] ;  /* 0x0000e42406187981 */ /* 0x000164000c1e1920 */
.L_x_85:
[----:B------:R-:W-:Y:S05]  /*3370*/  BSYNC B1 ;  /* 0x0000000000017941 */ /* 0x000fea0003800000 */
.L_x_84:
        /* <DEDUP_REMOVED lines=9> */
.L_x_87:
[----:B------:R-:W-:Y:S05]  /*3410*/  BSYNC B1 ;  /* 0x0000000000017941 */ /* 0x000fea0003800000 */
.L_x_86:
[----:B-----5:R-:W-:Y:S01]  /*3420*/  LOP3.LUT R5, R24, 0xffffe000, RZ, 0xc0, !PT ;  /* 0xffffe00018057812 */ /* 0x020fe200078ec0ff */
[----:B------:R-:W-:Y:S01]  /*3430*/  @P1 IMAD.MOV.U32 R4, RZ, RZ, R12 ;  /* 0x000000ffff041224 */ /* 0x000fe200078e000c */
[----:B------:R-:W-:Y:S01]  /*3440*/  ISETP.GT.AND P0, PT, R3, 0x8, P0 ;  /* 0x000000080300780c */ /* 0x000fe20000704270 */
[----:B------:R-:W-:Y:S02]  /*3450*/  BSSY B1, `(.L_x_88) ;  /* 0x0000008000017945 */ /* 0x000fe40003800000 */
[----:B------:R-:W-:-:S04]  /*3460*/  FMUL R5, R5, R56 ;  /* 0x0000003805057220 */ /* 0x000fc80000400000 */
[----:B-1----:R-:W-:Y:S01]  /*3470*/  FFMA R7, R54, R23, R5 ;  /* 0x0000001736077223 */ /* 0x002fe20000000005 */
[----:B------:R-:W-:-:S04]  /*3480*/  @P1 IMAD.MOV.U32 R5, RZ, RZ, R13 ;  /* 0x000000ffff051224 */ /* 0x000fc800078e000d */
[----:B------:R-:W-:-:S05]  /*3490*/  F2FP.TF32.F32.PACK_B R7, R7 ;  /* 0x00000007ff07723e */ /* 0x000fca00024050ff */
[----:B------:R1:W-:Y:S01]  /*34a0*/  @P1 STG.E desc[UR36][R4.64+0xe0], R7 ;  /* 0x0000e00704001986 */ /* 0x0003e2000c101924 */
[----:B------:R-:W-:Y:S05]  /*34b0*/  @!P0 BRA `(.L_x_89) ;  /* 0x0000000000048947 */ /* 0x000fea0003800000 */
[----:B------:R0:W5:Y:S02]  /*34c0*/  LDG.E.LTC128B R24, desc[UR36][R10.64+0xe4] ;  /* 0x0000e4240a187981 */ /* 0x000164000c1e1920 */
.L_x_89:
[----:B------:R-:W-:Y:S05]  /*34d0*/  BSYNC B1 ;  /* 0x0000000000017941 */ /* 0x000fea0003800000 */
.L_x_88:
[----:B------:R-:W-:Y:S05]  /*34e0*/  @!P0 BRA `(.L_x_90) ;  /* 0x0000000800a88947 */ /* 0x000fea0003800000 */
[----:B-----5:R-:W-:-:S05]  /*34f0*/  LOP3.LUT R3, R24, 0xffffe000, RZ, 0xc0, !PT ;  /* 0xffffe00018037812 */ /* 0x020fca00078ec0ff */
[----:B-1----:R-:W-:-:S04]  /*3500*/  FMUL R4, R3, R56 ;  /* 0x0000003803047220 */ /* 0x002fc80000400000 */
[----:B------:R-:W-:-:S05]  /*3510*/  FFMA R55, R55, R23, R4 ;  /* 0x0000001737377223 */ /* 0x000fca0000000004 */
[----:B------:R-:W-:-:S05]  /*3520*/  F2FP.TF32.F32.PACK_B R55, R55 ;  /* 0x00000037ff37723e */ /* 0x000fca00024050ff */
[----:B------:R1:W-:Y:S01]  /*3530*/  STG.E desc[UR36][R12.64+0xe4], R55 ;  /* 0x0000e4370c007986 */ /* 0x0003e2000c101924 */
[----:B------:R-:W-:Y:S05]  /*3540*/  BRA `(.L_x_90) ;  /* 0x0000000800907947 */ /* 0x000fea0003800000 */
.L_x_29:
[----:B------:R-:W-:Y:S01]  /*3550*/  ISETP.GT.AND P3, PT, R4, 0x1, PT ;  /* 0x000000010400780c */ /* 0x000fe20003f64270 */
[----:B------:R-:W-:Y:S01]  /*3560*/  ULDC.64 UR4, c[0x0][0x5c0] ;  /* 0x0001700000047ab9 */ /* 0x000fe20000000a00 */
[-C--:B------:R-:W-:Y:S01]  /*3570*/  FMUL R5, R24, R23.reuse ;  /* 0x0000001718057220 */ /* 0x080fe20000400000 */
[----:B------:R-:W-:Y:S01]  /*3580*/  LEA R6, P4, R58, UR4, 0x2 ;  /* 0x000000043a067c11 */ /* 0x000fe2000f8810ff */
[-C--:B------:R-:W-:Y:S01]  /*3590*/  FMUL R25, R25, R23.reuse ;  /* 0x0000001719197220 */ /* 0x080fe20000400000 */
[----:B------:R-:W-:Y:S01]  /*35a0*/  ISETP.GT.AND P0, PT, R3, RZ, P3 ;  /* 0x000000ff0300720c */ /* 0x000fe20001f04270 */
[-C--:B------:R-:W-:Y:S01]  /*35b0*/  FMUL R11, R26, R23.reuse ;  /* 0x000000171a0b7220 */ /* 0x080fe20000400000 */
[----:B------:R-:W-:Y:S01]  /*35c0*/  LEA.HI.X R7, R58, UR5, R75, 0x2, P4 ;  /* 0x000000053a077c11 */ /* 0x000fe2000a0f144b */
[----:B------:R-:W-:Y:S01]  /*35d0*/  FMUL R27, R27, R23 ;  /* 0x000000171b1b7220 */ /* 0x000fe20000400000 */
[----:B------:R-:W-:Y:S01]  /*35e0*/  F2FP.TF32.F32.PACK_B R5, R5 ;  /* 0x00000005ff05723e */ /* 0x000fe200024050ff */
[----:B------:R-:W-:Y:S01]  /*35f0*/  FMUL R29, R29, R23 ;  /* 0x000000171d1d7220 */ /* 0x000fe20000400000 */
[----:B------:R-:W-:Y:S01]  /*3600*/  F2FP.TF32.F32.PACK_B R25, R25 ;  /* 0x00000019ff19723e */ /* 0x000fe200024050ff */
[-C--:B------:R-:W-:Y:S01]  /*3610*/  FMUL R31, R31, R23.reuse ;  /* 0x000000171f1f7220 */ /* 0x080fe20000400000 */
[C---:B------:R-:W-:Y:S01]  /*3620*/  SHF.L.U64.HI R65, R64.reuse, 0x5, R65 ;  /* 0x0000000540417819 */ /* 0x040fe20000010241 */
[----:B------:R0:W-:Y:S01]  /*3630*/  @P2 STG.E desc[UR36][R6.64], R5 ;  /* 0x0000000506002986 */ /* 0x0001e2000c101924 */
[----:B------:R-:W-:Y:S01]  /*3640*/  LEA R8, P4, R64, R6, 0x5 ;  /* 0x0000000640087211 */ /* 0x000fe200078828ff */
[-C--:B------:R-:W-:Y:S01]  /*3650*/  FMUL R13, R32, R23.reuse ;  /* 0x00000017200d7220 */ /* 0x080fe20000400000 */
[----:B------:R-:W-:Y:S01]  /*3660*/  ISETP.GT.AND P1, PT, R3, 0x8, P1 ;  /* 0x000000080300780c */ /* 0x000fe20000f24270 */
[----:B------:R-:W-:Y:S01]  /*3670*/  @P0 STG.E desc[UR36][R6.64+0x4], R25 ;  /* 0x0000041906000986 */ /* 0x000fe2000c101924 */
[C---:B------:R-:W-:Y:S01]  /*3680*/  ISETP.GT.AND P2, PT, R4.reuse, 0x8, PT ;  /* 0x000000080400780c */ /* 0x040fe20003f44270 */
[----:B------:R-:W-:Y:S01]  /*3690*/  IMAD.X R9, R65, 0x1, R7, P4 ;  /* 0x0000000141097824 */ /* 0x000fe200020e0607 */
[----:B------:R-:W-:Y:S01]  /*36a0*/  ISETP.GT.AND P3, PT, R3, 0x8, P3 ;  /* 0x000000080300780c */ /* 0x000fe20001f64270 */
[-C--:B------:R-:W-:Y:S01]  /*36b0*/  FMUL R33, R33, R23.reuse ;  /* 0x0000001721217220 */ /* 0x080fe20000400000 */
[----:B------:R-:W-:Y:S01]  /*36c0*/  ISETP.GT.AND P0, PT, R4, 0x9, PT ;  /* 0x000000090400780c */ /* 0x000fe20003f04270 */
[-C--:B------:R-:W-:Y:S01]  /*36d0*/  FMUL R35, R35, R23.reuse ;  /* 0x0000001723237220 */ /* 0x080fe20000400000 */
[C---:B------:R-:W-:Y:S01]  /*36e0*/  ISETP.GT.AND P5, PT, R3.reuse, RZ, P2 ;  /* 0x000000ff0300720c */ /* 0x040fe200017a4270 */
[-C--:B0-----:R-:W-:Y:S01]  /*36f0*/  FMUL R5, R28, R23.reuse ;  /* 0x000000171c057220 */ /* 0x081fe20000400000 */
[----:B------:R-:W-:Y:S01]  /*3700*/  ISETP.GT.AND P4, PT, R3, RZ, P0 ;  /* 0x000000ff0300720c */ /* 0x000fe20000784270 */
[----:B------:R-:W-:Y:S01]  /*3710*/  FMUL R37, R37, R23 ;  /* 0x0000001725257220 */ /* 0x000fe20000400000 */
[----:B------:R-:W-:Y:S01]  /*3720*/  F2FP.TF32.F32.PACK_B R11, R11 ;  /* 0x0000000bff0b723e */ /* 0x000fe200024050ff */
[----:B------:R-:W-:Y:S01]  /*3730*/  FMUL R39, R39, R23 ;  /* 0x0000001727277220 */ /* 0x000fe20000400000 */
[----:B------:R-:W-:Y:S01]  /*3740*/  F2FP.TF32.F32.PACK_B R27, R27 ;  /* 0x0000001bff1b723e */ /* 0x000fe200024050ff */
[----:B------:R-:W-:Y:S01]  /*3750*/  FMUL R41, R41, R23 ;  /* 0x0000001729297220 */ /* 0x000fe20000400000 */
[----:B------:R-:W-:Y:S01]  /*3760*/  F2FP.TF32.F32.PACK_B R5, R5 ;  /* 0x00000005ff05723e */ /* 0x000fe200024050ff */
[----:B------:R0:W-:Y:S01]  /*3770*/  @P1 STG.E desc[UR36][R8.64], R11 ;  /* 0x0000000b08001986 */ /* 0x0001e2000c101924 */
[----:B------:R-:W-:Y:S01]  /*3780*/  F2FP.TF32.F32.PACK_B R29, R29 ;  /* 0x0000001dff1d723e */ /* 0x000fe200024050ff */
[-C--:B------:R-:W-:Y:S01]  /*3790*/  FMUL R43, R43, R23.reuse ;  /* 0x000000172b2b7220 */ /* 0x080fe20000400000 */
[C---:B------:R-:W-:Y:S01]  /*37a0*/  ISETP.GT.AND P1, PT, R4.reuse, 0x10, PT ;  /* 0x000000100400780c */ /* 0x040fe20003f24270 */
[----:B------:R-:W-:Y:S01]  /*37b0*/  @P3 STG.E desc[UR36][R8.64+0x4], R27 ;  /* 0x0000041b08003986 */ /* 0x000fe2000c101924 */
[----:B------:R-:W-:Y:S01]  /*37c0*/  ISETP.GT.AND P3, PT, R4, 0x11, PT ;  /* 0x000000110400780c */ /* 0x000fe20003f64270 */
[-C--:B------:R-:W-:Y:S01]  /*37d0*/  FMUL R45, R45, R23.reuse ;  /* 0x000000172d2d7220 */ /* 0x080fe20000400000 */
[C---:B------:R-:W-:Y:S01]  /*37e0*/  ISETP.GT.AND P2, PT, R3.reuse, 0x8, P2 ;  /* 0x000000080300780c */ /* 0x040fe20001744270 */
[----:B------:R1:W-:Y:S01]  /*37f0*/  @P5 STG.E desc[UR36][R6.64+0x20], R5 ;  /* 0x0000200506005986 */ /* 0x0003e2000c101924 */
[----:B------:R-:W-:Y:S01]  /*3800*/  ISETP.GT.AND P0, PT, R3, 0x8, P0 ;  /* 0x000000080300780c */ /* 0x000fe20000704270 */
[-C--:B------:R-:W-:Y:S01]  /*3810*/  FMUL R47, R47, R23.reuse ;  /* 0x000000172f2f7220 */ /* 0x080fe20000400000 */
[C---:B------:R-:W-:Y:S01]  /*3820*/  ISETP.GT.AND P5, PT, R3.reuse, RZ, P1 ;  /* 0x000000ff0300720c */ /* 0x040fe20000fa4270 */
[----:B------:R-:W-:Y:S01]  /*3830*/  @P4 STG.E desc[UR36][R6.64+0x24], R29 ;  /* 0x0000241d06004986 */ /* 0x000fe2000c101924 */
        /* <DEDUP_REMOVED lines=8> */
[----:B-1----:R-:W-:Y:S01]  /*38c0*/  FMUL R5, R34, R23 ;  /* 0x0000001722057220 */ /* 0x002fe20000400000 */
[----:B------:R-:W-:Y:S01]  /*38d0*/  F2FP.TF32.F32.PACK_B R33, R33 ;  /* 0x00000021ff21723e */ /* 0x000fe200024050ff */
[----:B------:R0:W-:Y:S01]  /*38e0*/  @P2 STG.E desc[UR36][R8.64+0x20], R11 ;  /* 0x0000200b08002986 */ /* 0x0001e2000c101924 */
[----:B------:R-:W-:Y:S01]  /*38f0*/  ISETP.GT.AND P1, PT, R3, 0x8, P1 ;  /* 0x000000080300780c */ /* 0x000fe20000f24270 */
[-C--:B------:R-:W-:Y:S01]  /*3900*/  FMUL R21, R52, R23.reuse ;  /* 0x0000001734157220 */ /* 0x080fe20000400000 */
[C---:B------:R-:W-:Y:S01]  /*3910*/  ISETP.GT.AND P2, PT, R4.reuse, 0x19, PT ;  /* 0x000000190400780c */ /* 0x040fe20003f44270 */
[----:B------:R-:W-:Y:S01]  /*3920*/  @P0 STG.E desc[UR36][R8.64+0x24], R31 ;  /* 0x0000241f08000986 */ /* 0x000fe2000c101924 */
[----:B------:R-:W-:Y:S01]  /*3930*/  ISETP.GT.AND P0, PT, R4, 0x18, PT ;  /* 0x000000180400780c */ /* 0x000fe20003f04270 */
[----:B------:R-:W-:Y:S01]  /*3940*/  FMUL R53, R53, R23 ;  /* 0x0000001735357220 */ /* 0x000fe20000400000 */
[----:B------:R-:W-:Y:S01]  /*3950*/  F2FP.TF32.F32.PACK_B R5, R5 ;  /* 0x00000005ff05723e */ /* 0x000fe200024050ff */
[----:B------:R1:W-:Y:S01]  /*3960*/  @P5 STG.E desc[UR36][R6.64+0x40], R13 ;  /* 0x0000400d06005986 */ /* 0x0003e2000c101924 */
[----:B------:R-:W-:Y:S01]  /*3970*/  ISETP.GT.AND P5, PT, R3, RZ, P0 ;  /* 0x000000ff0300720c */ /* 0x000fe200007a4270 */
[----:B------:R-:W-:Y:S01]  /*3980*/  FMUL R55, R55, R23 ;  /* 0x0000001737377220 */ /* 0x000fe20000400000 */
[----:B------:R-:W-:Y:S01]  /*3990*/  F2FP.TF32.F32.PACK_B R35, R35 ;  /* 0x00000023ff23723e */ /* 0x000fe200024050ff */
[----:B------:R-:W-:Y:S01]  /*39a0*/  @P4 STG.E desc[UR36][R6.64+0x44], R33 ;  /* 0x0000442106004986 */ /* 0x000fe2000c101924 */
[C---:B------:R-:W-:Y:S01]  /*39b0*/  ISETP.GT.AND P4, PT, R3.reuse, 0x8, P3 ;  /* 0x000000080300780c */ /* 0x040fe20001f84270 */
[----:B0-----:R-:W-:Y:S01]  /*39c0*/  FMUL R11, R36, R23 ;  /* 0x00000017240b7220 */ /* 0x001fe20000400000 */
[----:B------:R-:W-:Y:S01]  /*39d0*/  ISETP.GT.AND P3, PT, R3, RZ, P2 ;  /* 0x000000ff0300720c */ /* 0x000fe20001764270 */
[----:B------:R0:W-:Y:S01]  /*39e0*/  @P1 STG.E desc[UR36][R8.64+0x40], R5 ;  /* 0x0000400508001986 */ /* 0x0001e2000c101924 */
[----:B------:R-:W-:-:S02]  /*39f0*/  F2FP.TF32.F32.PACK_B R37, R37 ;  /* 0x00000025ff25723e */ /* 0x000fc400024050ff */
[----:B------:R-:W-:Y:S01]  /*3a00*/  F2FP.TF32.F32.PACK_B R11, R11 ;  /* 0x0000000bff0b723e */ /* 0x000fe200024050ff */
[----:B-1----:R-:W-:Y:S01]  /*3a10*/  FMUL R13, R40, R23 ;  /* 0x00000017280d7220 */ /* 0x002fe20000400000 */
[----:B------:R-:W-:Y:S02]  /*3a20*/  ISETP.GT.AND P1, PT, R4, 0x20, PT ;  /* 0x000000200400780c */ /* 0x000fe40003f24270 */
[C---:B------:R-:W-:Y:S02]  /*3a30*/  ISETP.GT.AND P0, PT, R3.reuse, 0x8, P0 ;  /* 0x000000080300780c */ /* 0x040fe40000704270 */
[----:B------:R-:W-:Y:S01]  /*3a40*/  F2FP.TF32.F32.PACK_B R39, R39 ;  /* 0x00000027ff27723e */ /* 0x000fe200024050ff */
[----:B------:R-:W-:Y:S01]  /*3a50*/  @P4 STG.E desc[UR36][R8.64+0x44], R35 ;  /* 0x0000442308004986 */ /* 0x000fe2000c101924 */
[C---:B------:R-:W-:Y:S01]  /*3a60*/  ISETP.GT.AND P4, PT, R3.reuse, 0x8, P2 ;  /* 0x000000080300780c */ /* 0x040fe20001784270 */
[----:B0-----:R-:W-:Y:S01]  /*3a70*/  FMUL R5, R38, R23 ;  /* 0x0000001726057220 */ /* 0x001fe20000400000 */
[----:B------:R-:W-:Y:S01]  /*3a80*/  ISETP.GT.AND P2, PT, R4, 0x21, PT ;  /* 0x000000210400780c */ /* 0x000fe20003f44270 */
[----:B------:R0:W-:Y:S01]  /*3a90*/  @P5 STG.E desc[UR36][R6.64+0x60], R11 ;  /* 0x0000600b06005986 */ /* 0x0001e2000c101924 */
[----:B------:R-:W-:-:S02]  /*3aa0*/  ISETP.GT.AND P5, PT, R3, RZ, P1 ;  /* 0x000000ff0300720c */ /* 0x000fc40000fa4270 */
[----:B------:R-:W-:Y:S01]  /*3ab0*/  F2FP.TF32.F32.PACK_B R5, R5 ;  /* 0x00000005ff05723e */ /* 0x000fe200024050ff */
[----:B------:R-:W-:Y:S01]  /*3ac0*/  @P3 STG.E desc[UR36][R6.64+0x64], R37 ;  /* 0x0000642506003986 */ /* 0x000fe2000c101924 */
[C---:B------:R-:W-:Y:S02]  /*3ad0*/  ISETP.GT.AND P3, PT, R3.reuse, RZ, P2 ;  /* 0x000000ff0300720c */ /* 0x040fe40001764270 */
[----:B------:R-:W-:Y:S01]  /*3ae0*/  F2FP.TF32.F32.PACK_B R13, R13 ;  /* 0x0000000dff0d723e */ /* 0x000fe200024050ff */
[----:B------:R1:W-:Y:S01]  /*3af0*/  @P0 STG.E desc[UR36][R8.64+0x60], R5 ;  /* 0x0000600508000986 */ /* 0x0003e2000c101924 */
[----:B------:R-:W-:Y:S02]  /*3b00*/  F2FP.TF32.F32.PACK_B R41, R41 ;  /* 0x00000029ff29723e */ /* 0x000fe400024050ff */
[----:B------:R-:W-:Y:S01]  /*3b10*/  ISETP.GT.AND P1, PT, R3, 0x8, P1 ;  /* 0x000000080300780c */ /* 0x000fe20000f24270 */
[----:B------:R-:W-:Y:S01]  /*3b20*/  @P4 STG.E desc[UR36][R8.64+0x64], R39 ;  /* 0x0000642708004986 */ /* 0x000fe2000c101924 */
[----:B------:R-:W-:Y:S01]  /*3b30*/  ISETP.GT.AND P4, PT, R4, 0x28, PT ;  /* 0x000000280400780c */ /* 0x000fe20003f84270 */
[----:B0-----:R-:W-:Y:S01]  /*3b40*/  FMUL R11, R44, R23 ;  /* 0x000000172c0b7220 */ /* 0x001fe20000400000 */
[----:B------:R-:W-:Y:S01]  /*3b50*/  F2FP.TF32.F32.PACK_B R43, R43 ;  /* 0x0000002bff2b723e */ /* 0x000fe200024050ff */
[----:B------:R0:W-:Y:S01]  /*3b60*/  @P5 STG.E desc[UR36][R6.64+0x80], R13 ;  /* 0x0000800d06005986 */ /* 0x0001e2000c101924 */
[----:B------:R-:W-:-:S02]  /*3b70*/  ISETP.GT.AND P5, PT, R4, 0x29, PT ;  /* 0x000000290400780c */ /* 0x000fc40003fa4270 */
[----:B------:R-:W-:Y:S01]  /*3b80*/  F2FP.TF32.F32.PACK_B R11, R11 ;  /* 0x0000000bff0b723e */ /* 0x000fe200024050ff */
[----:B------:R-:W-:Y:S01]  /*3b90*/  @P3 STG.E desc[UR36][R6.64+0x84], R41 ;  /* 0x0000842906003986 */ /* 0x000fe2000c101924 */
[C---:B------:R-:W-:Y:S01]  /*3ba0*/  ISETP.GT.AND P3, PT, R3.reuse, 0x8, P2 ;  /* 0x000000080300780c */ /* 0x040fe20001764270 */
[-C--:B-1----:R-:W-:Y:S01]  /*3bb0*/  FMUL R5, R42, R23.reuse ;  /* 0x000000172a057220 */ /* 0x082fe20000400000 */
[C---:B------:R-:W-:Y:S02]  /*3bc0*/  ISETP.GT.AND P2, PT, R3.reuse, RZ, P4 ;  /* 0x000000ff0300720c */ /* 0x040fe40002744270 */
[C---:B------:R-:W-:Y:S02]  /*3bd0*/  ISETP.GT.AND P0, PT, R3.reuse, RZ, P5 ;  /* 0x000000ff0300720c */ /* 0x040fe40002f04270 */
[----:B------:R-:W-:Y:S01]  /*3be0*/  ISETP.GT.AND P4, PT, R3, 0x8, P4 ;  /* 0x000000080300780c */ /* 0x000fe20002784270 */
[----:B0-----:R-:W-:Y:S01]  /*3bf0*/  FMUL R13, R46, R23 ;  /* 0x000000172e0d7220 */ /* 0x001fe20000400000 */
[----:B------:R-:W-:-:S02]  /*3c00*/  F2FP.TF32.F32.PACK_B R5, R5 ;  /* 0x00000005ff05723e */ /* 0x000fc400024050ff */
[----:B------:R-:W-:Y:S02]  /*3c10*/  F2FP.TF32.F32.PACK_B R45, R45 ;  /* 0x0000002dff2d723e */ /* 0x000fe400024050ff */
[----:B------:R-:W-:Y:S01]  /*3c20*/  ISETP.GT.AND P5, PT, R3, 0x8, P5 ;  /* 0x000000080300780c */ /* 0x000fe20002fa4270 */
[----:B------:R0:W-:Y:S01]  /*3c30*/  @P1 STG.E desc[UR36][R8.64+0x80], R5 ;  /* 0x0000800508001986 */ /* 0x0001e2000c101924 */
[C---:B------:R-:W-:Y:S02]  /*3c40*/  ISETP.GT.AND P1, PT, R4.reuse, 0x38, PT ;  /* 0x000000380400780c */ /* 0x040fe40003f24270 */
[----:B------:R-:W-:Y:S01]  /*3c50*/  F2FP.TF32.F32.PACK_B R13, R13 ;  /* 0x0000000dff0d723e */ /* 0x000fe200024050ff */
[----:B------:R-:W-:Y:S01]  /*3c60*/  @P3 STG.E desc[UR36][R8.64+0x84], R43 ;  /* 0x0000842b08003986 */ /* 0x000fe2000c101924 */
[C---:B------:R-:W-:Y:S02]  /*3c70*/  ISETP.GT.AND P3, PT, R4.reuse, 0x30, PT ;  /* 0x000000300400780c */ /* 0x040fe40003f64270 */
[----:B------:R-:W-:Y:S01]  /*3c80*/  F2FP.TF32.F32.PACK_B R47, R47 ;  /* 0x0000002fff2f723e */ /* 0x000fe200024050ff */
[----:B------:R1:W-:Y:S01]  /*3c90*/  @P2 STG.E desc[UR36][R6.64+0xa0], R11 ;  /* 0x0000a00b06002986 */ /* 0x0003e2000c101924 */
[----:B------:R-:W-:-:S02]  /*3ca0*/  ISETP.GT.AND P2, PT, R4, 0x31, PT ;  /* 0x000000310400780c */ /* 0x000fc40003f44270 */
[----:B------:R-:W-:Y:S01]  /*3cb0*/  F2FP.TF32.F32.PACK_B R49, R49 ;  /* 0x00000031ff31723e */ /* 0x000fe200024050ff */
[----:B------:R-:W-:Y:S01]  /*3cc0*/  @P0 STG.E desc[UR36][R6.64+0xa4], R45 ;  /* 0x0000a42d06000986 */ /* 0x000fe2000c101924 */
[----:B------:R-:W-:Y:S01]  /*3cd0*/  ISETP.GT.AND P0, PT, R4, 0x39, PT ;  /* 0x000000390400780c */ /* 0x000fe20003f04270 */
[----:B------:R-:W-:Y:S01]  /*3ce0*/  @P4 IMAD.MOV.U32 R4, RZ, RZ, R8 ;  /* 0x000000ffff044224 */ /* 0x000fe200078e0008 */
[----:B------:R-:W-:Y:S01]  /*3cf0*/  F2FP.TF32.F32.PACK_B R15, R15 ;  /* 0x0000000fff0f723e */ /* 0x000fe200024050ff */
[----:B0-----:R-:W-:Y:S01]  /*3d00*/  @P4 IMAD.MOV.U32 R5, RZ, RZ, R9 ;  /* 0x000000ffff054224 */ /* 0x001fe200078e0009 */
[----:B------:R-:W-:Y:S02]  /*3d10*/  F2FP.TF32.F32.PACK_B R51, R51 ;  /* 0x00000033ff33723e */ /* 0x000fe400024050ff */
[----:B------:R-:W-:Y:S01]  /*3d20*/  F2FP.TF32.F32.PACK_B R21, R21 ;  /* 0x00000015ff15723e */ /* 0x000fe200024050ff */
[----:B-1----:R-:W-:Y:S01]  /*3d30*/  FMUL R11, R48, R23 ;  /* 0x00000017300b7220 */ /* 0x002fe20000400000 */
[----:B------:R0:W-:Y:S01]  /*3d40*/  @P4 STG.E desc[UR36][R4.64+0xa0], R13 ;  /* 0x0000a00d04004986 */ /* 0x0001e2000c101924 */
[----:B------:R-:W-:-:S02]  /*3d50*/  ISETP.GT.AND P4, PT, R3, RZ, P3 ;  /* 0x000000ff0300720c */ /* 0x000fc40001f84270 */
[----:B------:R-:W-:Y:S02]  /*3d60*/  ISETP.GT.AND P3, PT, R3, 0x8, P3 ;  /* 0x000000080300780c */ /* 0x000fe40001f64270 */
[----:B------:R-:W-:Y:S02]  /*3d70*/  F2FP.TF32.F32.PACK_B R11, R11 ;  /* 0x0000000bff0b723e */ /* 0x000fe400024050ff */
[----:B------:R-:W-:Y:S02]  /*3d80*/  F2FP.TF32.F32.PACK_B R53, R53 ;  /* 0x00000035ff35723e */ /* 0x000fe400024050ff */
[----:B------:R-:W-:Y:S01]  /*3d90*/  F2FP.TF32.F32.PACK_B R55, R55 ;  /* 0x00000037ff37723e */ /* 0x000fe200024050ff */
[----:B0-----:R-:W-:Y:S02]  /*3da0*/  @P5 IMAD.MOV.U32 R4, RZ, RZ, R8 ;  /* 0x000000ffff045224 */ /* 0x001fe400078e0008 */
[----:B------:R-:W-:Y:S01]  /*3db0*/  FMUL R13, R54, R23 ;  /* 0x00000017360d7220 */ /* 0x000fe20000400000 */
[----:B------:R-:W-:-:S04]  /*3dc0*/  @P5 IMAD.MOV.U32 R5, RZ, RZ, R9 ;  /* 0x000000ffff055224 */ /* 0x000fc800078e0009 */
[----:B------:R-:W-:Y:S01]  /*3dd0*/  F2FP.TF32.F32.PACK_B R13, R13 ;  /* 0x0000000dff0d723e */ /* 0x000fe200024050ff */
[----:B------:R0:W-:Y:S01]  /*3de0*/  @P5 STG.E desc[UR36][R4.64+0xa4], R47 ;  /* 0x0000a42f04005986 */ /* 0x0001e2000c101924 */
[C---:B------:R-:W-:Y:S02]  /*3df0*/  ISETP.GT.AND P5, PT, R3.reuse, RZ, P2 ;  /* 0x000000ff0300720c */ /* 0x040fe400017a4270 */
[----:B------:R-:W-:Y:S01]  /*3e00*/  ISETP.GT.AND P2, PT, R3, 0x8, P2 ;  /* 0x000000080300780c */ /* 0x000fe20001744270 */
[----:B0-----:R-:W-:Y:S02]  /*3e10*/  @P4 IMAD.MOV.U32 R4, RZ, RZ, R6 ;  /* 0x000000ffff044224 */ /* 0x001fe400078e0006 */
[----:B------:R-:W-:-:S05]  /*3e20*/  @P4 IMAD.MOV.U32 R5, RZ, RZ, R7 ;  /* 0x000000ffff054224 */ /* 0x000fca00078e0007 */
        /* <DEDUP_REMOVED lines=10> */
[----:B------:R0:W-:Y:S02]  /*3ed0*/  @P3 STG.E desc[UR36][R4.64+0xc0], R15 ;  /* 0x0000c00f04003986 */ /* 0x0001e4000c101924 */
[----:B0-----:R-:W-:Y:S02]  /*3ee0*/  @P2 IMAD.MOV.U32 R4, RZ, RZ, R8 ;  /* 0x000000ffff042224 */ /* 0x001fe400078e0008 */
[----:B------:R-:W-:-:S05]  /*3ef0*/  @P2 IMAD.MOV.U32 R5, RZ, RZ, R9 ;  /* 0x000000ffff052224 */ /* 0x000fca00078e0009 */
[----:B------:R0:W-:Y:S02]  /*3f00*/  @P2 STG.E desc[UR36][R4.64+0xc4], R51 ;  /* 0x0000c43304002986 */ /* 0x0001e4000c101924 */
[----:B0-----:R-:W-:Y:S02]  /*3f10*/  @P4 IMAD.MOV.U32 R4, RZ, RZ, R6 ;  /* 0x000000ffff044224 */ /* 0x001fe400078e0006 */
[----:B------:R-:W-:-:S05]  /*3f20*/  @P4 IMAD.MOV.U32 R5, RZ, RZ, R7 ;  /* 0x000000ffff054224 */ /* 0x000fca00078e0007 */
[----:B------:R0:W-:Y:S04]  /*3f30*/  @P4 STG.E desc[UR36][R4.64+0xe0], R21 ;  /* 0x0000e01504004986 */ /* 0x0001e8000c101924 */
[----:B------:R1:W-:Y:S01]  /*3f40*/  @P5 STG.E desc[UR36][R6.64+0xe4], R53 ;  /* 0x0000e43506005986 */ /* 0x0003e2000c101924 */
[----:B0-----:R-:W-:Y:S02]  /*3f50*/  @P1 IMAD.MOV.U32 R4, RZ, RZ, R8 ;  /* 0x000000ffff041224 */ /* 0x001fe400078e0008 */
[----:B------:R-:W-:-:S05]  /*3f60*/  @P1 IMAD.MOV.U32 R5, RZ, RZ, R9 ;  /* 0x000000ffff051224 */ /* 0x000fca00078e0009 */
[----:B------:R1:W-:Y:S04]  /*3f70*/  @P1 STG.E desc[UR36][R4.64+0xe0], R13 ;  /* 0x0000e00d04001986 */ /* 0x0003e8000c101924 */
[----:B------:R1:W-:Y:S02]  /*3f80*/  @P0 STG.E desc[UR36][R8.64+0xe4], R55 ;  /* 0x0000e43708000986 */ /* 0x0003e4000c101924 */
.L_x_90:
[----:B------:R-:W-:Y:S05]  /*3f90*/  BSYNC B0 ;  /* 0x0000000000007941 */ /* 0x000fea0003800000 */
.L_x_28:
[----:B------:R-:W-:Y:S01]  /*3fa0*/  ULDC UR4, c[0x0][0xc] ;  /* 0x0000030000047ab9 */ /* 0x000fe20000000800 */
[----:B------:R-:W-:Y:S01]  /*3fb0*/  ULDC UR5, c[0x0][0x10] ;  /* 0x0000040000057ab9 */ /* 0x000fe20000000800 */
[----:B------:R-:W0:Y:S01]  /*3fc0*/  LDC R3, c[0x0][0x14] ;  /* 0x00000500ff037b82 */ /* 0x000e220000000800 */
[----:B------:R-:W-:Y:S01]  /*3fd0*/  UIMAD.WIDE.U32 UR4, UR4, UR5, URZ ;  /* 0x00000005040472a5 */ /* 0x000fe2000f8e003f */
[----:B------:R-:W-:Y:S02]  /*3fe0*/  IMAD.MOV.U32 R59, RZ, RZ, -0x1 ;  /* 0xffffffffff3b7424 */ /* 0x000fe400078e00ff */
[----:B--2---:R-:W-:-:S03]  /*3ff0*/  IMAD.MOV.U32 R57, RZ, RZ, -0x1 ;  /* 0xffffffffff397424 */ /* 0x004fc600078e00ff */
[----:B0-----:R-:W-:-:S04]  /*4000*/  IMAD.WIDE.U32 R16, R3, UR4, R16 ;  /* 0x0000000403107c25 */ /* 0x001fc8000f8e0010 */
[----:B------:R-:W-:Y:S01]  /*4010*/  IMAD R3, R3, UR5, RZ ;  /* 0x0000000503037c24 */ /* 0x000fe2000f8e02ff */
[----:B------:R-:W-:Y:S02]  /*4020*/  ULDC.64 UR4, c[0x0][0x650] ;  /* 0x0001940000047ab9 */ /* 0x000fe40000000a00 */
[----:B------:R-:W-:Y:S01]  /*4030*/  ISETP.GE.U32.AND P0, PT, R16, UR4, PT ;  /* 0x0000000410007c0c */ /* 0x000fe2000bf06070 */
[--C-:B------:R-:W-:Y:S01]  /*4040*/  IMAD.IADD R17, R17, 0x1, R3.reuse ;  /* 0x0000000111117824 */ /* 0x100fe200078e0203 */
[----:B------:R-:W-:-:S04]  /*4050*/  PRMT R3, RZ, 0x7610, R3 ;  /* 0x00007610ff037816 */ /* 0x000fc80000000003 */
[----:B------:R-:W-:-:S13]  /*4060*/  ISETP.GE.U32.AND.EX P0, PT, R17, UR5, PT, P0 ;  /* 0x0000000511007c0c */ /* 0x000fda000bf06100 */
[----:B------:R-:W-:Y:S05]  /*4070*/  @P0 BRA `(.L_x_91) ;  /* 0x0000000400640947 */ /* 0x000fea0003800000 */
[----:B-1--4-:R-:W0:Y:S01]  /*4080*/  S2R R12, SR_CTAID.X ;  /* 0x00000000000c7919 */ /* 0x012e220000002500 */
[----:B---3--:R-:W1:Y:S01]  /*4090*/  LDC.64 R10, c[0x0][0x628] ;  /* 0x00018a00ff0a7b82 */ /* 0x008e620000000a00 */
[----:B------:R-:W-:Y:S01]  /*40a0*/  ULDC UR4, c[0x0][0x150] ;  /* 0x0000540000047ab9 */ /* 0x000fe20000000800 */
[----:B------:R-:W-:Y:S01]  /*40b0*/  IMAD.MOV.U32 R8, RZ, RZ, R16 ;  /* 0x000000ffff087224 */ /* 0x000fe200078e0010 */
[----:B-----5:R-:W2:Y:S01]  /*40c0*/  S2R R24, SR_CTAID.Y ;  /* 0x0000000000187919 */ /* 0x020ea20000002600 */
[----:B------:R-:W-:-:S04]  /*40d0*/  IMAD.MOV.U32 R9, RZ, RZ, R17 ;  /* 0x000000ffff097224 */ /* 0x000fc800078e0011 */
[----:B------:R-:W3:Y:S08]  /*40e0*/  LDC R21, c[0x0][0x144] ;  /* 0x00005100ff157b82 */ /* 0x000ef00000000800 */
[----:B------:R-:W4:Y:S08]  /*40f0*/  LDC R0, c[0x0][0x630] ;  /* 0x00018c00ff007b82 */ /* 0x000f300000000800 */
[----:B------:R-:W2:Y:S01]  /*4100*/  LDC.64 R14, c[0x0][0x620] ;  /* 0x00018800ff0e7b82 */ /* 0x000ea20000000a00 */
[----:B-1----:R-:W-:-:S04]  /*4110*/  ISETP.NE.U32.AND P0, PT, R10, RZ, PT ;  /* 0x000000ff0a00720c */ /* 0x002fc80003f05070 */
[----:B------:R-:W-:Y:S02]  /*4120*/  ISETP.NE.AND.EX P0, PT, R11, RZ, PT, P0 ;  /* 0x000000ff0b00720c */ /* 0x000fe40003f05300 */
[----:B0-----:R-:W-:-:S05]  /*4130*/  I2FP.F32.U32 R3, R12 ;  /* 0x0000000c00037245 */ /* 0x001fca0000201000 */
[----:B------:R-:W-:-:S04]  /*4140*/  FMUL R3, R3, UR4 ;  /* 0x0000000403037c20 */ /* 0x000fc80008400000 */
[----:B------:R0:W1:Y:S02]  /*4150*/  F2I.U32.TRUNC.NTZ R20, R3 ;  /* 0x0000000300147305 */ /* 0x000064000020f000 */
[----:B---34-:R-:W-:Y:S05]  /*4160*/  @!P0 BRA `(.L_x_92) ;  /* 0x0000000000288947 */ /* 0x018fea0003800000 */
[----:B0-----:R-:W0:Y:S02]  /*4170*/  LDC R3, c[0x0][0x634] ;  /* 0x00018d00ff037b82 */ /* 0x001e240000000800 */
        /* <DEDUP_REMOVED lines=9> */
.L_x_92:
[----:B------:R-:W3:Y:S01]  /*4210*/  LDC.64 R28, c[0x0][0x640] ;  /* 0x00019000ff1c7b82 */ /* 0x000ee20000000a00 */
[-CC-:B------:R-:W-:Y:S01]  /*4220*/  SHF.R.U64 R57, R8, R0.reuse, R9.reuse ;  /* 0x0000000008397219 */ /* 0x180fe20000001209 */
[----:B-1----:R-:W-:Y:S01]  /*4230*/  IMAD.MOV R20, RZ, RZ, -R20 ;  /* 0x000000ffff147224 */ /* 0x002fe200078e0a14 */
[----:B------:R-:W-:Y:S01]  /*4240*/  SHF.R.U32.HI R0, RZ, R0, R9 ;  /* 0x00000000ff007219 */ /* 0x000fe20000011609 */
[----:B------:R-:W-:Y:S01]  /*4250*/  ULDC UR4, c[0x0][0x154] ;  /* 0x0000550000047ab9 */ /* 0x000fe20000000800 */
[----:B0-----:R-:W-:Y:S01]  /*4260*/  IADD3 R3, P0, RZ, -R57, RZ ;  /* 0x80000039ff037210 */ /* 0x001fe20007f1e0ff */
[----:B------:R-:W-:Y:S02]  /*4270*/  IMAD R21, R21, R20, R12 ;  /* 0x0000001415157224 */ /* 0x000fe400078e020c */
[----:B------:R-:W0:Y:S01]  /*4280*/  LDC R6, c[0x0][0x618] ;  /* 0x00018600ff067b82 */ /* 0x000e220000000800 */
[----:B------:R-:W-:Y:S02]  /*4290*/  IMAD.MOV.U32 R7, RZ, RZ, 0x1 ;  /* 0x00000001ff077424 */ /* 0x000fe400078e00ff */
[----:B------:R-:W-:-:S04]  /*42a0*/  IMAD.X R5, RZ, RZ, ~R0, P0 ;  /* 0x000000ffff057224 */ /* 0x000fc800000e0e00 */
[-C--:B--2---:R-:W-:Y:S01]  /*42b0*/  IMAD R0, R5, R14.reuse, RZ ;  /* 0x0000000e05007224 */ /* 0x084fe200078e02ff */
[----:B------:R-:W1:Y:S01]  /*42c0*/  LDC R8, c[0x0][0x608] ;  /* 0x00018200ff087b82 */ /* 0x000e620000000800 */
[----:B------:R-:W-:-:S04]  /*42d0*/  IMAD.WIDE.U32 R4, R3, R14, R16 ;  /* 0x0000000e03047225 */ /* 0x000fc800078e0010 */
[----:B------:R-:W-:Y:S01]  /*42e0*/  IMAD R3, R3, R15, R0 ;  /* 0x0000000f03037224 */ /* 0x000fe200078e0200 */
[----:B------:R-:W-:Y:S02]  /*42f0*/  I2FP.F32.U32 R0, R24 ;  /* 0x0000001800007245 */ /* 0x000fe40000201000 */
[----:B------:R-:W2:Y:S01]  /*4300*/  LDC R26, c[0x0][0x658] ;  /* 0x00019600ff1a7b82 */ /* 0x000ea20000000800 */
[----:B------:R-:W-:Y:S01]  /*4310*/  IMAD.IADD R3, R5, 0x1, R3 ;  /* 0x0000000105037824 */ /* 0x000fe200078e0203 */
[----:B---3--:R-:W-:Y:S01]  /*4320*/  ISETP.NE.U32.AND P0, PT, R28, RZ, PT ;  /* 0x000000ff1c00720c */ /* 0x008fe20003f05070 */
[----:B------:R-:W-:Y:S01]  /*4330*/  FMUL R0, R0, UR4 ;  /* 0x0000000400007c20 */ /* 0x000fe20008400000 */
[----:B------:R-:W-:Y:S02]  /*4340*/  IMAD.MOV.U32 R5, RZ, RZ, -0x1 ;  /* 0xffffffffff057424 */ /* 0x000fe400078e00ff */
[----:B------:R-:W-:Y:S01]  /*4350*/  ISETP.NE.AND.EX P0, PT, R29, RZ, PT, P0 ;  /* 0x000000ff1d00720c */ /* 0x000fe20003f05300 */
[----:B------:R3:W4:Y:S01]  /*4360*/  F2I.U32.TRUNC.NTZ R13, R0 ;  /* 0x00000000000d7305 */ /* 0x000722000020f000 */
[----:B------:R-:W3:Y:S01]  /*4370*/  LDC R15, c[0x0][0x148] ;  /* 0x00005200ff0f7b82 */ /* 0x000ee20000000800 */
[----:B0-----:R-:W-:-:S02]  /*4380*/  SHF.R.U64 R12, R4, R6, R3 ;  /* 0x00000006040c7219 */ /* 0x001fc40000001203 */
[----:B------:R-:W-:-:S05]  /*4390*/  SHF.R.U32.HI R3, RZ, R6, R3 ;  /* 0x00000006ff037219 */ /* 0x000fca0000011603 */
[----:B------:R-:W0:Y:S01]  /*43a0*/  LDC R20, c[0x0][0x600] ;  /* 0x00018000ff147b82 */ /* 0x000e220000000800 */
[-CC-:B-1----:R-:W-:Y:S02]  /*43b0*/  SHF.R.U64 R10, R12, R8.reuse, R3.reuse ;  /* 0x000000080c0a7219 */ /* 0x182fe40000001203 */
[----:B------:R-:W-:-:S05]  /*43c0*/  SHF.R.U32.HI R3, RZ, R8, R3 ;  /* 0x00000008ff037219 */ /* 0x000fca0000011603 */
[----:B------:R-:W1:Y:S01]  /*43d0*/  LDC R27, c[0x0][0x648] ;  /* 0x00019200ff1b7b82 */ /* 0x000e620000000800 */
[-C--:B--2---:R-:W-:Y:S02]  /*43e0*/  SHF.L.U32 R4, R5, R26.reuse, RZ ;  /* 0x0000001a05047219 */ /* 0x084fe400000006ff */
[-CC-:B------:R-:W-:Y:S02]  /*43f0*/  SHF.R.U64 R14, R10, R26.reuse, R3.reuse ;  /* 0x0000001a0a0e7219 */ /* 0x180fe40000001203 */
[----:B------:R-:W-:Y:S02]  /*4400*/  SHF.R.U32.HI R5, RZ, R26, R3 ;  /* 0x0000001aff057219 */ /* 0x000fe40000011603 */
[----:B------:R-:W-:Y:S01]  /*4410*/  LOP3.LUT R25, RZ, R4, RZ, 0x33, !PT ;  /* 0x00000004ff197212 */ /* 0x000fe200078e33ff */
[----:B------:R-:W2:Y:S01]  /*4420*/  LDC R30, c[0x0][0x638] ;  /* 0x00018e00ff1e7b82 */ /* 0x000ea20000000800 */
[----:B------:R-:W-:Y:S01]  /*4430*/  SHF.L.U32 R26, R7, R26, RZ ;  /* 0x0000001a071a7219 */ /* 0x000fe200000006ff */
[----:B------:R-:W-:-:S06]  /*4440*/  IMAD.MOV.U32 R4, RZ, RZ, R14 ;  /* 0x000000ffff047224 */ /* 0x000fcc00078e000e */
[----:B------:R-:W0:Y:S01]  /*4450*/  LDC R31, c[0x0][0x610] ;  /* 0x00018400ff1f7b82 */ /* 0x000e220000000800 */
[----:B----4-:R-:W-:Y:S05]  /*4460*/  @!P0 BRA `(.L_x_93) ;  /* 0x0000000000288947 */ /* 0x010fea0003800000 */
[----:B------:R-:W4:Y:S02]  /*4470*/  LDC R3, c[0x0][0x64c] ;  /* 0x00019300ff037b82 */ /* 0x000f240000000800 */
[----:B----4-:R-:W-:-:S05]  /*4480*/  IADD3 R3, P0, R14, R3, RZ ;  /* 0x000000030e037210 */ /* 0x010fca0007f1e0ff */
        /* <DEDUP_REMOVED lines=8> */
.L_x_93:
[----:B------:R-:W-:Y:S01]  /*4510*/  ISETP.NE.AND P0, PT, R2, 0x1, PT ;  /* 0x000000010200780c */ /* 0x000fe20003f05270 */
[----:B0-----:R-:W-:Y:S01]  /*4520*/  VIADD R7, R20, 0xffffffff ;  /* 0xffffffff14077836 */ /* 0x001fe20000000000 */
[----:B-1-3--:R-:W-:Y:S01]  /*4530*/  SHF.R.U64 R0, R4, R27, R5 ;  /* 0x0000001b04007219 */ /* 0x00afe20000001205 */
[----:B------:R-:W-:Y:S01]  /*4540*/  IMAD.MOV R13, RZ, RZ, -R13 ;  /* 0x000000ffff0d7224 */ /* 0x000fe200078e0a0d */
[----:B------:R-:W-:Y:S01]  /*4550*/  LOP3.LUT R5, R10, R25, RZ, 0xc0, !PT ;  /* 0x000000190a057212 */ /* 0x000fe200078ec0ff */
[----:B------:R-:W-:Y:S01]  /*4560*/  IMAD.MOV.U32 R4, RZ, RZ, 0x1 ;  /* 0x00000001ff047424 */ /* 0x000fe200078e00ff */
[----:B------:R-:W-:Y:S01]  /*4570*/  LOP3.LUT R12, R12, R7, RZ, 0xc0, !PT ;  /* 0x000000070c0c7212 */ /* 0x000fe200078ec0ff */
[----:B------:R-:W-:Y:S02]  /*4580*/  IMAD.MOV R3, RZ, RZ, -R0 ;  /* 0x000000ffff037224 */ /* 0x000fe400078e0a00 */
[----:B------:R-:W-:Y:S02]  /*4590*/  IMAD R0, R26, R0, R5 ;  /* 0x000000001a007224 */ /* 0x000fe400078e0205 */
[----:B--2---:R-:W-:-:S02]  /*45a0*/  IMAD R3, R3, R30, R14 ;  /* 0x0000001e03037224 */ /* 0x004fc400078e020e */
[----:B------:R-:W-:Y:S02]  /*45b0*/  @P0 IMAD R21, R15, R13, R24 ;  /* 0x0000000d0f150224 */ /* 0x000fe400078e0218 */
[----:B------:R-:W-:Y:S01]  /*45c0*/  IMAD R5, R3, R20, R12 ;  /* 0x0000001403057224 */ /* 0x000fe200078e020c */
[----:B------:R-:W-:Y:S01]  /*45d0*/  PRMT R3, R4, 0x7610, R3 ;  /* 0x0000761004037816 */ /* 0x000fe20000000003 */
[----:B------:R-:W-:-:S05]  /*45e0*/  IMAD R0, R0, R31, R21 ;  /* 0x0000001f00007224 */ /* 0x000fca00078e0215 */
[----:B------:R-:W-:Y:S02]  /*45f0*/  SEL R59, R5, R0, !P0 ;  /* 0x00000000053b7207 */ /* 0x000fe40004000000 */
[----:B------:R-:W-:-:S07]  /*4600*/  SEL R0, R0, R5, !P0 ;  /* 0x0000000500007207 */ /* 0x000fce0004000000 */
.L_x_91:
[----:B------:R-:W-:Y:S01]  /*4610*/  LOP3.LUT P0, RZ, R3, 0xff, RZ, 0xc0, !PT ;  /* 0x000000ff03ff7812 */ /* 0x000fe2000780c0ff */
[----:B------:R-:W-:-:S12]  /*4620*/  IMAD.MOV.U32 R58, RZ, RZ, R0 ;  /* 0x000000ffff3a7224 */ /* 0x000fd800078e0000 */
[----:B------:R-:W-:Y:S05]  /*4630*/  @P0 BRA `(.L_x_94) ;  /* 0xffffffc8004c0947 */ /* 0x000fea000383ffff */
[----:B------:R-:W-:Y:S05]  /*4640*/  EXIT ;  /* 0x000000000000794d */ /* 0x000fea0003800000 */
.L_x_3:
[----:B0-----:R-:W-:Y:S01]  /*4650*/  ULDC.64 UR4, c[0x0][0x650] ;  /* 0x0001940000047ab9 */ /* 0x001fe20000000a00 */
        /* <DEDUP_REMOVED lines=25> */
.L_x_96:
[--C-:B------:R-:W-:Y:S01]  /*47f0*/  SHF.R.U64 R12, R10, R14, R11.reuse ;  /* 0x0000000e0a0c7219 */ /* 0x100fe2000000120b */
[----:B------:R-:W0:Y:S01]  /*4800*/  LDC R22, c[0x0][0x618] ;  /* 0x00018600ff167b82 */ /* 0x000e220000000800 */
[----:B------:R-:W-:Y:S01]  /*4810*/  I2FP.F32.U32 R6, R4 ;  /* 0x0000000400067245 */ /* 0x000fe20000201000 */
[----:B------:R-:W-:Y:S01]  /*4820*/  ULDC UR4, c[0x0][0x150] ;  /* 0x0000540000047ab9 */ /* 0x000fe20000000800 */
[----:B------:R-:W-:Y:S02]  /*4830*/  SHF.R.U32.HI R5, RZ, R14, R11 ;  /* 0x0000000eff057219 */ /* 0x000fe4000001160b */
[----:B------:R-:W-:Y:S01]  /*4840*/  IADD3 R9, P0, RZ, -R12, RZ ;  /* 0x8000000cff097210 */ /* 0x000fe20007f1e0ff */
[----:B------:R-:W-:Y:S01]  /*4850*/  FMUL R11, R6, UR4 ;  /* 0x00000004060b7c20 */ /* 0x000fe20008400000 */
[----:B------:R-:W-:Y:S01]  /*4860*/  ULDC UR4, c[0x0][0x154] ;  /* 0x0000550000047ab9 */ /* 0x000fe20000000800 */
[----:B------:R-:W1:Y:S02]  /*4870*/  LDC.64 R24, c[0x0][0x640] ;  /* 0x00019000ff187b82 */ /* 0x000e640000000a00 */
[----:B------:R-:W-:-:S02]  /*4880*/  IMAD.X R5, RZ, RZ, ~R5, P0 ;  /* 0x000000ffff057224 */ /* 0x000fc400000e0e05 */
[----:B------:R-:W2:Y:S01]  /*4890*/  F2I.U32.TRUNC.NTZ R11, R11 ;  /* 0x0000000b000b7305 */ /* 0x000ea2000020f000 */
[----:B------:R-:W-:-:S03]  /*48a0*/  IMAD.WIDE.U32 R6, R9, R20, R16 ;  /* 0x0000001409067225 */ /* 0x000fc600078e0010 */
[----:B------:R-:W3:Y:S01]  /*48b0*/  LDC R13, c[0x0][0x144] ;  /* 0x00005100ff0d7b82 */ /* 0x000ee20000000800 */
[----:B------:R-:W-:-:S04]  /*48c0*/  IMAD R8, R5, R20, RZ ;  /* 0x0000001405087224 */ /* 0x000fc800078e02ff */
[----:B------:R-:W-:Y:S02]  /*48d0*/  IMAD R5, R9, R21, R8 ;  /* 0x0000001509057224 */ /* 0x000fe400078e0208 */
[----:B------:R-:W-:Y:S01]  /*48e0*/  IMAD.MOV.U32 R8, RZ, RZ, -0x1 ;  /* 0xffffffffff087424 */ /* 0x000fe200078e00ff */
[----:B------:R-:W4:Y:S01]  /*48f0*/  LDC R14, c[0x0][0x608] ;  /* 0x00018200ff0e7b82 */ /* 0x000f220000000800 */
[----:B------:R-:W-:Y:S01]  /*4900*/  IMAD.IADD R5, R7, 0x1, R5 ;  /* 0x0000000107057824 */ /* 0x000fe200078e0205 */
[----:B------:R-:W-:-:S04]  /*4910*/  I2FP.F32.U32 R7, R3 ;  /* 0x0000000300077245 */ /* 0x000fc80000201000 */
[-C--:B0-----:R-:W-:Y:S01]  /*4920*/  SHF.R.U64 R10, R6, R22.reuse, R5 ;  /* 0x00000016060a7219 */ /* 0x081fe20000001205 */
[----:B--2---:R-:W-:Y:S01]  /*4930*/  IMAD.MOV R6, RZ, RZ, -R11 ;  /* 0x000000ffff067224 */ /* 0x004fe200078e0a0b */
[----:B------:R-:W0:Y:S01]  /*4940*/  LDC R9, c[0x0][0x658] ;  /* 0x00019600ff097b82 */ /* 0x000e220000000800 */
[----:B-1----:R-:W-:Y:S01]  /*4950*/  ISETP.NE.U32.AND P0, PT, R24, RZ, PT ;  /* 0x000000ff1800720c */ /* 0x002fe20003f05070 */
[----:B------:R-:W-:Y:S01]  /*4960*/  FMUL R7, R7, UR4 ;  /* 0x0000000407077c20 */ /* 0x000fe20008400000 */
[----:B------:R-:W-:Y:S02]  /*4970*/  SHF.R.U32.HI R5, RZ, R22, R5 ;  /* 0x00000016ff057219 */ /* 0x000fe40000011605 */
[----:B------:R-:W-:-:S03]  /*4980*/  ISETP.NE.AND.EX P0, PT, R25, RZ, PT, P0 ;  /* 0x000000ff1900720c */ /* 0x000fc60003f05300 */
[----:B------:R-:W1:Y:S01]  /*4990*/  LDC R20, c[0x0][0x148] ;  /* 0x00005200ff147b82 */ /* 0x000e620000000800 */
[----:B---3--:R-:W-:Y:S02]  /*49a0*/  IMAD R23, R13, R6, R4 ;  /* 0x000000060d177224 */ /* 0x008fe400078e0204 */
[----:B------:R-:W-:-:S05]  /*49b0*/  IMAD.MOV.U32 R6, RZ, RZ, 0x1 ;  /* 0x00000001ff067424 */ /* 0x000fca00078e00ff */
[----:B------:R-:W2:Y:S01]  /*49c0*/  LDC R21, c[0x0][0x600] ;  /* 0x00018000ff157b82 */ /* 0x000ea20000000800 */
[-CC-:B----4-:R-:W-:Y:S02]  /*49d0*/  SHF.R.U64 R13, R10, R14.reuse, R5.reuse ;  /* 0x0000000e0a0d7219 */ /* 0x190fe40000001205 */
[----:B------:R-:W-:Y:S02]  /*49e0*/  SHF.R.U32.HI R4, RZ, R14, R5 ;  /* 0x0000000eff047219 */ /* 0x000fe40000011605 */
[----:B------:R3:W4:Y:S03]  /*49f0*/  F2I.U32.TRUNC.NTZ R14, R7 ;  /* 0x00000007000e7305 */ /* 0x000726000020f000 */
[----:B------:R-:W1:Y:S01]  /*4a00*/  LDC R26, c[0x0][0x648] ;  /* 0x00019200ff1a7b82 */ /* 0x000e620000000800 */
[-C--:B0-----:R-:W-:Y:S02]  /*4a10*/  SHF.R.U64 R15, R13, R9.reuse, R4 ;  /* 0x000000090d0f7219 */ /* 0x081fe40000001204 */
[----:B------:R-:W-:-:S02]  /*4a20*/  SHF.L.U32 R8, R8, R9, RZ ;  /* 0x0000000908087219 */ /* 0x000fc400000006ff */
[-C--:B------:R-:W-:Y:S01]  /*4a30*/  SHF.R.U32.HI R5, RZ, R9.reuse, R4 ;  /* 0x00000009ff057219 */ /* 0x080fe20000011604 */
[----:B------:R-:W-:Y:S01]  /*4a40*/  IMAD.MOV.U32 R4, RZ, RZ, R15 ;  /* 0x000000ffff047224 */ /* 0x000fe200078e000f */
[----:B------:R-:W-:Y:S01]  /*4a50*/  SHF.L.U32 R22, R6, R9, RZ ;  /* 0x0000000906167219 */ /* 0x000fe200000006ff */
[----:B------:R-:W0:Y:S01]  /*4a60*/  LDC R27, c[0x0][0x638] ;  /* 0x00018e00ff1b7b82 */ /* 0x000e220000000800 */
[----:B------:R-:W-:-:S07]  /*4a70*/  LOP3.LUT R28, RZ, R8, RZ, 0x33, !PT ;  /* 0x00000008ff1c7212 */ /* 0x000fce00078e33ff */
        /* <DEDUP_REMOVED lines=12> */
.L_x_97:
[----:B------:R-:W-:Y:S01]  /*4b40*/  ISETP.NE.AND P0, PT, R2, 0x1, PT ;  /* 0x000000010200780c */ /* 0x000fe20003f05270 */
[----:B--2---:R-:W-:Y:S01]  /*4b50*/  VIADD R7, R21, 0xffffffff ;  /* 0xffffffff15077836 */ /* 0x004fe20000000000 */
[----:B-1----:R-:W-:Y:S01]  /*4b60*/  SHF.R.U64 R5, R4, R26, R5 ;  /* 0x0000001a04057219 */ /* 0x002fe20000001205 */
[----:B------:R-:W-:Y:S01]  /*4b70*/  IMAD.MOV R14, RZ, RZ, -R14 ;  /* 0x000000ffff0e7224 */ /* 0x000fe200078e0a0e */
[----:B------:R-:W-:Y:S01]  /*4b80*/  LOP3.LUT R4, R13, R28, RZ, 0xc0, !PT ;  /* 0x0000001c0d047212 */ /* 0x000fe200078ec0ff */
[----:B------:R-:W-:Y:S01]  /*4b90*/  IMAD.MOV.U32 R8, RZ, RZ, R12 ;  /* 0x000000ffff087224 */ /* 0x000fe200078e000c */
[----:B------:R-:W-:Y:S01]  /*4ba0*/  LOP3.LUT R10, R10, R7, RZ, 0xc0, !PT ;  /* 0x000000070a0a7212 */ /* 0x000fe200078ec0ff */
[----:B------:R-:W-:Y:S02]  /*4bb0*/  IMAD.MOV R6, RZ, RZ, -R5 ;  /* 0x000000ffff067224 */ /* 0x000fe400078e0a05 */
[----:B------:R-:W-:-:S04]  /*4bc0*/  IMAD R4, R22, R5, R4 ;  /* 0x0000000516047224 */ /* 0x000fc800078e0204 */
[----:B------:R-:W-:Y:S02]  /*4bd0*/  @P0 IMAD R23, R20, R14, R3 ;  /* 0x0000000e14170224 */ /* 0x000fe400078e0203 */
[----:B0-----:R-:W-:Y:S02]  /*4be0*/  IMAD R3, R6, R27, R15 ;  /* 0x0000001b06037224 */ /* 0x001fe400078e020f */
[----:B------:R-:W-:Y:S02]  /*4bf0*/  IMAD R7, R4, R29, R23 ;  /* 0x0000001d04077224 */ /* 0x000fe400078e0217 */
[----:B------:R-:W-:Y:S02]  /*4c00*/  IMAD R4, R3, R21, R10 ;  /* 0x0000001503047224 */ /* 0x000fe400078e020a */
[----:B------:R-:W-:-:S03]  /*4c10*/  IMAD.MOV.U32 R6, RZ, RZ, 0x1 ;  /* 0x00000001ff067424 */ /* 0x000fc600078e00ff */
[----:B------:R-:W-:Y:S02]  /*4c20*/  SEL R9, R4, R7, !P0 ;  /* 0x0000000704097207 */ /* 0x000fe40004000000 */
[----:B------:R-:W-:-:S07]  /*4c30*/  SEL R7, R7, R4, !P0 ;  /* 0x0000000407077207 */ /* 0x000fce0004000000 */
.L_x_95:
[----:B------:R-:W-:-:S08]  /*4c40*/  NOP ;  /* 0x0000000000007918 */ /* 0x000fd00000000000 */
[----:B------:R-:W0:-:S00]  /*4c50*/  USETMAXREG.DEALLOC.CTAPOOL 0x28 ;  /* 0x00000028000079c8 */ /* 0x000e0000080e0500 */
[----:B0-----:R-:W-:-:S13]  /*4c60*/  ISETP.NE.AND P0, PT, R0, RZ, PT ;  /* 0x000000ff0000720c */ /* 0x001fda0003f05270 */
[----:B------:R-:W-:Y:S05]  /*4c70*/  @P0 EXIT ;  /* 0x000000000000094d */ /* 0x000fea0003800000 */
[----:B------:R-:W-:Y:S01]  /*4c80*/  LOP3.LUT P0, RZ, R6, 0xff, RZ, 0xc0, !PT ;  /* 0x000000ff06ff7812 */ /* 0x000fe2000780c0ff */
[----:B------:R-:W-:Y:S02]  /*4c90*/  IMAD.MOV.U32 R0, RZ, RZ, 0x1 ;  /* 0x00000001ff007424 */ /* 0x000fe400078e00ff */
[----:B------:R-:W-:-:S10]  /*4ca0*/  IMAD.MOV.U32 R12, RZ, RZ, RZ ;  /* 0x000000ffff0c7224 */ /* 0x000fd400078e00ff */
[----:B------:R-:W-:Y:S05]  /*4cb0*/  @!P0 BRA `(.L_x_98) ;  /* 0x0000000c00308947 */ /* 0x000fea0003800000 */
[----:B------:R-:W0:Y:S01]  /*4cc0*/  LDC R0, c[0x0][0x28c] ;  /* 0x0000a300ff007b82 */ /* 0x000e220000000800 */
[----:B------:R-:W-:Y:S01]  /*4cd0*/  ULDC UR5, c[0x0][0x600] ;  /* 0x0001800000057ab9 */ /* 0x000fe20000000800 */
[----:B------:R-:W-:Y:S01]  /*4ce0*/  ULDC UR4, c[0x0][0xc] ;  /* 0x0000030000047ab9 */ /* 0x000fe20000000800 */
[----:B------:R-:W-:Y:S01]  /*4cf0*/  UIADD3 UR16, UR5, -0x1, URZ ;  /* 0xffffffff05107890 */ /* 0x000fe2000fffe03f */
[C---:B------:R-:W-:Y:S01]  /*4d00*/  LOP3.LUT P2, RZ, R18.reuse, 0x7f, RZ, 0xc0, !PT ;  /* 0x0000007f12ff7812 */ /* 0x040fe2000784c0ff */
[----:B------:R-:W-:Y:S01]  /*4d10*/  ULDC UR6, c[0x0][0x658] ;  /* 0x0001960000067ab9 */ /* 0x000fe20000000800 */
[----:B------:R-:W-:Y:S01]  /*4d20*/  ULDC UR5, c[0x0][0x10] ;  /* 0x0000040000057ab9 */ /* 0x000fe20000000800 */
[----:B------:R-:W-:Y:S01]  /*4d30*/  UMOV UR7, 0xffffffff ;  /* 0xffffffff00077882 */ /* 0x000fe20000000000 */
[----:B------:R-:W-:Y:S01]  /*4d40*/  UMOV UR8, 0x1 ;  /* 0x0000000100087882 */ /* 0x000fe20000000000 */
[----:B------:R-:W-:Y:S01]  /*4d50*/  UIMAD.WIDE.U32 UR4, UR4, UR5, URZ ;  /* 0x00000005040472a5 */ /* 0x000fe2000f8e003f */
[----:B------:R-:W-:Y:S01]  /*4d60*/  LOP3.LUT P0, RZ, R18, 0x1f, RZ, 0xc0, !PT ;  /* 0x0000001f12ff7812 */ /* 0x000fe2000780c0ff */
[----:B------:R-:W-:Y:S01]  /*4d70*/  USHF.L.U32 UR7, UR7, UR6, URZ ;  /* 0x0000000607077299 */ /* 0x000fe2000800063f */
[----:B------:R-:W-:Y:S01]  /*4d80*/  BSSY B0, `(.L_x_98) ;  /* 0x00000bf000007945 */ /* 0x000fe20003800000 */
[----:B------:R-:W-:Y:S01]  /*4d90*/  USHF.L.U32 UR18, UR8, UR6, URZ ;  /* 0x0000000608127299 */ /* 0x000fe2000800063f */
[----:B------:R-:W-:Y:S01]  /*4da0*/  IMAD.MOV.U32 R13, RZ, RZ, 0x1 ;  /* 0x00000001ff0d7424 */ /* 0x000fe200078e00ff */
[----:B------:R-:W-:Y:S01]  /*4db0*/  LOP3.LUT R11, R19, 0x2, RZ, 0xfc, !PT ;  /* 0x00000002130b7812 */ /* 0x000fe200078efcff */
[----:B------:R-:W-:Y:S01]  /*4dc0*/  ULDC UR6, c[0x0][0x14] ;  /* 0x0000050000067ab9 */ /* 0x000fe20000000800 */
[----:B------:R-:W-:Y:S01]  /*4dd0*/  PLOP3.LUT P0, PT, P0, P2, PT, 0x8a, 0x0 ;  /* 0x000000000000781c */ /* 0x000fe20000705172 */
[----:B------:R-:W-:Y:S01]  /*4de0*/  UIMAD.WIDE.U32 UR20, UR4, UR6, URZ ;  /* 0x00000006041472a5 */ /* 0x000fe2000f8e003f */
[----:B------:R-:W-:Y:S01]  /*4df0*/  IMAD.MOV.U32 R12, RZ, RZ, RZ ;  /* 0x000000ffff0c7224 */ /* 0x000fe200078e00ff */
[----:B------:R-:W-:-:S02]  /*4e00*/  UIMAD UR13, UR5, UR6, URZ ;  /* 0x00000006050d72a4 */ /* 0x000fc4000f8e023f */
[----:B------:R-:W-:Y:S01]  /*4e10*/  ULOP3.LUT UR17, URZ, UR7, URZ, 0x33, !UPT ;  /* 0x000000073f117292 */ /* 0x000fe2000f8e333f */
[----:B0-----:R-:W-:Y:S01]  /*4e20*/  VIADD R0, R0, 0x1f ;  /* 0x0000001f00007836 */ /* 0x001fe20000000000 */
[----:B------:R-:W-:Y:S01]  /*4e30*/  UIADD3 UR13, UR21, UR13, URZ ;  /* 0x0000000d150d7290 */ /* 0x000fe2000fffe03f */
[----:B------:R-:W-:-:S03]  /*4e40*/  ULDC.64 UR22, c[0x0][0x198] ;  /* 0x0000660000167ab9 */ /* 0x000fc60000000a00 */
[----:B------:R-:W-:-:S04]  /*4e50*/  SHF.R.S32.HI R3, RZ, 0x1f, R0 ;  /* 0x0000001fff037819 */ /* 0x000fc80000011400 */
[----:B------:R-:W-:Y:S01]  /*4e60*/  LEA.HI R3, R3, R0, RZ, 0x5 ;  /* 0x0000000003037211 */ /* 0x000fe200078f28ff */
[----:B------:R-:W-:-:S03]  /*4e70*/  IMAD.MOV.U32 R0, RZ, RZ, 0x1 ;  /* 0x00000001ff007424 */ /* 0x000fc600078e00ff */
[----:B------:R-:W-:-:S05]  /*4e80*/  SHF.R.S32.HI R3, RZ, 0x5, R3 ;  /* 0x00000005ff037819 */ /* 0x000fca0000011403 */
[----:B------:R-:W-:-:S07]  /*4e90*/  VIADD R10, R3, 0x1 ;  /* 0x00000001030a7836 */ /* 0x000fce0000000000 */
.L_x_110:
[----:B------:R-:W-:-:S03]  /*4ea0*/  UMOV UR4, 0xffffffff ;  /* 0xffffffff00047882 */ /* 0x000fc60000000000 */
[----:B------:R-:W-:Y:S05]  /*4eb0*/  BRA.DIV UR4, `(.L_x_99) ;  /* 0x0000000e04e47947 */ /* 0x000fea000b800000 */
[----:B------:R-:W-:-:S13]  /*4ec0*/  ELECT P6, URZ, PT ;  /* 0x00000000003f782f */ /* 0x000fda00038c0000 */
.L_x_123:
[----:B------:R-:W0:Y:S01]  /*4ed0*/  LDC R4, c[0x0][0x28c] ;  /* 0x0000a300ff047b82 */ /* 0x000e220000000800 */
[----:B------:R-:W-:Y:S01]  /*4ee0*/  BSSY B1, `(.L_x_100) ;  /* 0x0000037000017945 */ /* 0x000fe20003800000 */
[----:B0-----:R-:W-:-:S13]  /*4ef0*/  ISETP.LT.OR P6, PT, R4, 0x1, !P6 ;  /* 0x000000010400780c */ /* 0x001fda00077c1670 */
[----:B------:R-:W-:Y:S05]  /*4f00*/  @P6 BRA `(.L_x_101) ;  /* 0x0000000000d06947 */ /* 0x000fea0003800000 */
[----:B------:R-:W-:Y:S02]  /*4f10*/  IMAD.SHL.U32 R15, R9, 0x40, RZ ;  /* 0x00000040090f7824 */ /* 0x000fe400078e00ff */
[----:B------:R-:W-:Y:S02]  /*4f20*/  IMAD.SHL.U32 R18, R7, 0x80, RZ ;  /* 0x0000008007127824 */ /* 0x000fe400078e00ff */
[----:B------:R-:W-:Y:S02]  /*4f30*/  IMAD.MOV.U32 R20, RZ, RZ, RZ ;  /* 0x000000ffff147224 */ /* 0x000fe400078e00ff */
[----:B------:R-:W-:Y:S02]  /*4f40*/  IMAD.MOV.U32 R4, RZ, RZ, R10 ;  /* 0x000000ffff047224 */ /* 0x000fe400078e000a */
[----:B------:R-:W-:Y:S02]  /*4f50*/  IMAD.MOV.U32 R5, RZ, RZ, R0 ;  /* 0x000000ffff057224 */ /* 0x000fe400078e0000 */
[----:B------:R-:W-:-:S07]  /*4f60*/  IMAD.MOV.U32 R6, RZ, RZ, R12 ;  /* 0x000000ffff067224 */ /* 0x000fce00078e000c */
.L_x_105:
[----:B------:R-:W0:Y:S01]  /*4f70*/  S2R R14, SR_CgaCtaId ;  /* 0x00000000000e7919 */ /* 0x000e220000008800 */
[----:B------:R-:W-:Y:S01]  /*4f80*/  MOV R7, 0x400 ;  /* 0x0000040000077802 */ /* 0x000fe20000000f00 */
[----:B------:R-:W1:Y:S03]  /*4f90*/  @!P2 LDC R9, c[0x0][0x500] ;  /* 0x00014000ff09ab82 */ /* 0x000e660000000800 */
[----:B0-----:R-:W-:Y:S02]  /*4fa0*/  LEA R21, R14, R7, 0x18 ;  /* 0x000000070e157211 */ /* 0x001fe400078ec0ff */
[----:B------:R-:W-:-:S03]  /*4fb0*/  SHF.L.U32 R7, R5, 0x1f, RZ ;  /* 0x0000001f05077819 */ /* 0x000fc600000006ff */
[----:B------:R-:W-:-:S04]  /*4fc0*/  IMAD R14, R6, 0x8, R21 ;  /* 0x00000008060e7824 */ /* 0x000fc800078e0215 */
[----:B------:R-:W0:Y:S02]  /*4fd0*/  SYNCS.PHASECHK.TRANS64.TRYWAIT P1, [R14+URZ+0x30], R7 ;  /* 0x000030070e0075a7 */ /* 0x000e24000802017f */
[----:B01----:R-:W-:Y:S05]  /*4fe0*/  @!P1 BRA `(.L_x_102) ;  /* 0x0000000c00b89947 */ /* 0x003fea0003800000 */
.L_x_124:
[----:B0-----:R-:W-:Y:S01]  /*4ff0*/  PRMT R7, R11, 0x9910, RZ ;  /* 0x000099100b077816 */ /* 0x001fe200000000ff */
[----:B------:R0:W-:Y:S03]  /*5000*/  @!P2 SYNCS.ARRIVE.TRANS64 RZ, [R14+URZ], R9 ;  /* 0x000000090effa9a7 */ /* 0x0001e6000800003f */
[----:B------:R-:W-:-:S13]  /*5010*/  ISETP.NE.AND P1, PT, R7, 0x2, PT ;  /* 0x000000020700780c */ /* 0x000fda0003f25270 */
[----:B0-----:R-:W-:Y:S05]  /*5020*/  @P1 BRA `(.L_x_103) ;  /* 0x0000000000041947 */ /* 0x001fea0003800000 */
[----:B------:R-:W-:Y:S01]  /*5030*/  BPT.TRAP 0x1 ;  /* 0x000000040000795c */ /* 0x000fe20000300000 */
.L_x_103:
[----:B------:R-:W-:Y:S05]  /*5040*/  @P0 BRA `(.L_x_104) ;  /* 0x0000000000040947 */ /* 0x000fea0003800000 */
[----:B------:R-:W-:Y:S01]  /*5050*/  BPT.TRAP 0x1 ;  /* 0x000000040000795c */ /* 0x000fe20000300000 */
.L_x_104:
[--C-:B------:R-:W-:Y:S01]  /*5060*/  IMAD R7, R6, 0x4000, R21.reuse ;  /* 0x0000400006077824 */ /* 0x100fe200078e0215 */
[----:B------:R-:W-:Y:S01]  /*5070*/  R2UR UR9, R14 ;  /* 0x000000000e0972ca */ /* 0x000fe200000e0000 */
[----:B------:R-:W-:Y:S01]  /*5080*/  IMAD R21, R6, 0x2000, R21 ;  /* 0x0000200006157824 */ /* 0x000fe200078e0215 */
[----:B------:R-:W-:Y:S01]  /*5090*/  UIADD3 UR4, UP0, UR22, 0xf0, URZ ;  /* 0x000000f016047890 */ /* 0x000fe2000ff1e03f */
[----:B------:R-:W-:Y:S01]  /*50a0*/  VIADD R4, R4, 0xffffffff ;  /* 0xffffffff04047836 */ /* 0x000fe20000000000 */
[----:B------:R-:W-:Y:S01]  /*50b0*/  R2UR UR5, R7 ;  /* 0x00000000070572ca */ /* 0x000fe200000e0000 */
[----:B------:R-:W-:Y:S01]  /*50c0*/  UIADD3 UR24, UP1, UR22, 0x1f0, URZ ;  /* 0x000001f016187890 */ /* 0x000fe2000ff3e03f */
[----:B------:R-:W-:Y:S01]  /*50d0*/  R2UR UR8, R21 ;  /* 0x00000000150872ca */ /* 0x000fe200000e0000 */
[----:B------:R-:W-:Y:S01]  /*50e0*/  VIADD R6, R6, 0x1 ;  /* 0x0000000106067836 */ /* 0x000fe20000000000 */
[----:B------:R-:W-:Y:S01]  /*50f0*/  R2UR UR11, R18 ;  /* 0x00000000120b72ca */ /* 0x000fe200000e0000 */
[----:B------:R-:W-:Y:S01]  /*5100*/  UIADD3.X UR25, URZ, UR23, URZ, UP1, !UPT ;  /* 0x000000173f197290 */ /* 0x000fe20008ffe43f */
[----:B------:R-:W-:Y:S01]  /*5110*/  R2UR UR10, R20 ;  /* 0x00000000140a72ca */ /* 0x000fe200000e0000 */
[----:B------:R-:W-:Y:S01]  /*5120*/  UMOV UR6, 0x0 ;  /* 0x0000000000067882 */ /* 0x000fe20000000000 */
[----:B------:R-:W-:Y:S01]  /*5130*/  R2UR UR12, R8 ;  /* 0x00000000080c72ca */ /* 0x000fe200000e0000 */
[----:B------:R-:W-:Y:S01]  /*5140*/  UMOV UR7, 0x10000000 ;  /* 0x1000000000077882 */ /* 0x000fe20000000000 */
[----:B------:R-:W-:Y:S01]  /*5150*/  R2UR UR19, R15 ;  /* 0x000000000f1372ca */ /* 0x000fe200000e0000 */
[----:B------:R-:W-:Y:S01]  /*5160*/  VIADD R20, R20, 0x20 ;  /* 0x0000002014147836 */ /* 0x000fe20000000000 */
[----:B------:R-:W-:Y:S01]  /*5170*/  ISETP.GT.AND P3, PT, R4, 0x1, PT ;  /* 0x000000010400780c */ /* 0x000fe20003f64270 */
[----:B------:R-:W-:Y:S01]  /*5180*/  UIADD3 UR14, UR5, 0x180, URZ ;  /* 0x00000180050e7890 */ /* 0x000fe2000fffe03f */
[----:B------:R-:W-:Y:S01]  /*5190*/  ISETP.NE.AND P1, PT, R6, 0x6, PT ;  /* 0x000000060600780c */ /* 0x000fe20003f25270 */
[----:B------:R-:W-:-:S02]  /*51a0*/  UIADD3.X UR5, URZ, UR23, URZ, UP0, !UPT ;  /* 0x000000173f057290 */ /* 0x000fc400087fe43f */
[----:B------:R-:W-:Y:S01]  /*51b0*/  UIADD3 UR15, UR8, 0x18180, URZ ;  /* 0x00018180080f7890 */ /* 0x000fe2000fffe03f */
[----:B------:R-:W-:Y:S02]  /*51c0*/  SEL R14, RZ, 0x1, P1 ;  /* 0x00000001ff0e7807 */ /* 0x000fe40000800000 */
[----:B------:R-:W-:Y:S01]  /*51d0*/  UMOV UR8, UR14 ;  /* 0x0000000e00087c82 */ /* 0x000fe20008000000 */
[----:B------:R-:W-:Y:S02]  /*51e0*/  SEL R6, R6, RZ, P1 ;  /* 0x000000ff06067207 */ /* 0x000fe40000800000 */
[----:B------:R-:W-:Y:S01]  /*51f0*/  LOP3.LUT R5, R5, R14, RZ, 0x3c, !PT ;  /* 0x0000000e05057212 */ /* 0x000fe200078e3cff */
[----:B------:R0:W-:Y:S02]  /*5200*/  UTMALDG.3D [UR8], [UR4], desc[UR6] ;  /* 0x00000608040075b4 */ /* 0x0001e40008011000 */
[----:B0-----:R-:W-:Y:S01]  /*5210*/  UMOV UR8, UR15 ;  /* 0x0000000f00087c82 */ /* 0x001fe20008000000 */
[----:B------:R-:W-:-:S02]  /*5220*/  UMOV UR11, UR19 ;  /* 0x00000013000b7c82 */ /* 0x000fc40008000000 */
[----:B------:R0:W-:Y:S02]  /*5230*/  UTMALDG.3D [UR8], [UR24], desc[UR6] ;  /* 0x00000608180075b4 */ /* 0x0001e40008011000 */
[----:B0-----:R-:W-:Y:S05]  /*5240*/  @P3 BRA `(.L_x_105) ;  /* 0xfffffffc00483947 */ /* 0x001fea000383ffff */
.L_x_101:
[----:B------:R-:W-:Y:S05]  /*5250*/  BSYNC B1 ;  /* 0x0000000000017941 */ /* 0x000fea0003800000 */
.L_x_100:
[----:B------:R-:W-:Y:S01]  /*5260*/  LOP3.LUT P3, RZ, R13, 0xff, RZ, 0xc0, !PT ;  /* 0x000000ff0dff7812 */ /* 0x000fe2000786c0ff */
[----:B------:R-:W-:Y:S01]  /*5270*/  IMAD.IADD R12, R3, 0x1, R12 ;  /* 0x00000001030c7824 */ /* 0x000fe200078e020c */
[----:B------:R-:W-:Y:S01]  /*5280*/  IADD3 R16, P4, R16, UR20, RZ ;  /* 0x0000001410107c10 */ /* 0x000fe2000ff9e0ff */
[----:B------:R-:W-:Y:S01]  /*5290*/  ULDC.64 UR4, c[0x0][0x650] ;  /* 0x0001940000047ab9 */ /* 0x000fe20000000a00 */
[----:B------:R-:W-:Y:S01]  /*52a0*/  BSSY B1, `(.L_x_106) ;  /* 0x000006a000017945 */ /* 0x000fe20003800000 */
[----:B------:R-:W-:Y:S01]  /*52b0*/  IMAD.MOV.U32 R9, RZ, RZ, -0x1 ;  /* 0xffffffffff097424 */ /* 0x000fe200078e00ff */
[----:B------:R-:W-:Y:S01]  /*52c0*/  ISETP.GT.U32.AND P1, PT, R12, 0x5, PT ;  /* 0x000000050c00780c */ /* 0x000fe20003f24070 */
[----:B------:R-:W-:Y:S01]  /*52d0*/  IMAD.MOV.U32 R8, RZ, RZ, -0x1 ;  /* 0xffffffffff087424 */ /* 0x000fe200078e00ff */
[----:B------:R-:W-:Y:S02]  /*52e0*/  IADD3.X R17, R17, UR13, RZ, P4, !PT ;  /* 0x0000000d11117c10 */ /* 0x000fe4000a7fe4ff */
[----:B------:R-:W-:-:S02]  /*52f0*/  ISETP.LT.U32.AND P1, PT, R3, 0x6, P1 ;  /* 0x000000060300780c */ /* 0x000fc40000f21070 */
[----:B------:R-:W-:Y:S01]  /*5300*/  PRMT R13, RZ, 0x7610, R13 ;  /* 0x00007610ff0d7816 */ /* 0x000fe2000000000d */
[----:B------:R-:W0:Y:S01]  /*5310*/  @P3 S2R R5, SR_CgaCtaId ;  /* 0x0000000000053919 */ /* 0x000e220000008800 */
[----:B------:R-:W-:-:S04]  /*5320*/  @P3 MOV R4, 0x400 ;  /* 0x0000040000043802 */ /* 0x000fc80000000f00 */
[----:B0-----:R-:W-:Y:S01]  /*5330*/  @P3 LEA R6, R5, R4, 0x18 ;  /* 0x0000000405063211 */ /* 0x001fe200078ec0ff */
[----:B------:R-:W-:-:S03]  /*5340*/  IMAD.WIDE.U32 R4, R12, -0x55555555, RZ ;  /* 0xaaaaaaab0c047825 */ /* 0x000fc600078e00ff */
[----:B------:R0:W-:Y:S01]  /*5350*/  @P3 SYNCS.ARRIVE.TRANS64.A1T0 RZ, [R6+URZ+0x78], RZ ;  /* 0x000078ff06ff39a7 */ /* 0x0001e2000810003f */
[----:B------:R-:W-:Y:S02]  /*5360*/  ISETP.GE.U32.AND P3, PT, R3, 0x6, PT ;  /* 0x000000060300780c */ /* 0x000fe40003f66070 */
[----:B------:R-:W-:Y:S02]  /*5370*/  SHF.R.U32.HI R7, RZ, 0x2, R5 ;  /* 0x00000002ff077819 */ /* 0x000fe40000011605 */
[----:B------:R-:W-:Y:S02]  /*5380*/  SEL R5, RZ, 0x1, !P1 ;  /* 0x00000001ff057807 */ /* 0x000fe40004800000 */
[----:B------:R-:W-:Y:S01]  /*5390*/  ISETP.GE.U32.AND P1, PT, R16, UR4, PT ;  /* 0x0000000410007c0c */ /* 0x000fe2000bf26070 */
[----:B------:R-:W-:Y:S01]  /*53a0*/  IMAD R12, R7, -0x6, R12 ;  /* 0xfffffffa070c7824 */ /* 0x000fe200078e020c */
[----:B------:R-:W-:Y:S02]  /*53b0*/  LOP3.LUT R0, R0, R5, RZ, 0x3c, !PT ;  /* 0x0000000500007212 */ /* 0x000fe400078e3cff */
[----:B------:R-:W-:-:S02]  /*53c0*/  ISETP.GE.U32.AND.EX P1, PT, R17, UR5, PT, P1 ;  /* 0x0000000511007c0c */ /* 0x000fc4000bf26110 */
[----:B------:R-:W-:Y:S02]  /*53d0*/  PRMT R4, RZ, 0x7610, R4 ;  /* 0x00007610ff047816 */ /* 0x000fe40000000004 */
[----:B------:R-:W-:Y:S01]  /*53e0*/  @P3 LOP3.LUT R0, R0, 0x1, R7, 0x78, !PT ;  /* 0x0000000100003812 */ /* 0x000fe200078e7807 */
[----:B------:R-:W-:-:S08]  /*53f0*/  IMAD.MOV.U32 R7, RZ, RZ, -0x1 ;  /* 0xffffffffff077424 */ /* 0x000fd000078e00ff */
[----:B0-----:R-:W-:Y:S05]  /*5400*/  @P1 BRA `(.L_x_107) ;  /* 0x00000004004c1947 */ /* 0x001fea0003800000 */
[----:B------:R-:W-:Y:S01]  /*5410*/  ULDC.64 UR4, c[0x0][0x628] ;  /* 0x00018a0000047ab9 */ /* 0x000fe20000000a00 */
[----:B------:R-:W0:Y:S01]  /*5420*/  S2R R15, SR_CTAID.X ;  /* 0x00000000000f7919 */ /* 0x000e220000002500 */
[----:B------:R-:W-:Y:S01]  /*5430*/  ISETP.NE.U32.AND P1, PT, RZ, UR4, PT ;  /* 0x00000004ff007c0c */ /* 0x000fe2000bf25070 */
[----:B------:R-:W-:Y:S01]  /*5440*/  ULDC UR7, c[0x0][0x630] ;  /* 0x00018c0000077ab9 */ /* 0x000fe20000000800 */
[----:B------:R-:W-:Y:S01]  /*5450*/  IMAD.MOV.U32 R4, RZ, RZ, R16 ;  /* 0x000000ffff047224 */ /* 0x000fe200078e0010 */
[----:B------:R-:W1:Y:S01]  /*5460*/  S2R R14, SR_CTAID.Y ;  /* 0x00000000000e7919 */ /* 0x000e620000002600 */
[----:B------:R-:W-:Y:S01]  /*5470*/  ISETP.NE.AND.EX P1, PT, RZ, UR5, PT, P1 ;  /* 0x00000005ff007c0c */ /* 0x000fe2000bf25310 */
[----:B------:R-:W-:-:S12]  /*5480*/  IMAD.MOV.U32 R5, RZ, RZ, R17 ;  /* 0x000000ffff057224 */ /* 0x000fd800078e0011 */
[----:B------:R-:W-:Y:S05]  /*5490*/  @!P1 BRA `(.L_x_108) ;  /* 0x0000000000289947 */ /* 0x000fea0003800000 */
[----:B------:R-:W-:Y:S02]  /*54a0*/  ULDC UR6, c[0x0][0x634] ;  /* 0x00018d0000067ab9 */ /* 0x000fe40000000800 */
[----:B------:R-:W-:-:S05]  /*54b0*/  IADD3 R9, P1, R16, UR6, RZ ;  /* 0x0000000610097c10 */ /* 0x000fca000ff3e0ff */
[----:B------:R-:W-:-:S04]  /*54c0*/  IMAD.X R21, RZ, RZ, R17, P1 ;  /* 0x000000ffff157224 */ /* 0x000fc800008e0611 */
[----:B------:R-:W-:-:S04]  /*54d0*/  IMAD.WIDE.U32 R6, R21, UR4, RZ ;  /* 0x0000000415067c25 */ /* 0x000fc8000f8e00ff */
[----:B------:R-:W-:-:S04]  /*54e0*/  IMAD.WIDE.U32 R6, P1, R9, UR5, R6 ;  /* 0x0000000509067c25 */ /* 0x000fc8000f820006 */
[----:B------:R-:W-:-:S04]  /*54f0*/  IMAD.WIDE.U32 R8, R9, UR4, RZ ;  /* 0x0000000409087c25 */ /* 0x000fc8000f8e00ff */
[----:B------:R-:W-:Y:S01]  /*5500*/  IMAD.X R5, RZ, RZ, RZ, P1 ;  /* 0x000000ffff057224 */ /* 0x000fe200008e06ff */
[----:B------:R-:W-:Y:S01]  /*5510*/  IADD3 RZ, P1, R9, R6, RZ ;  /* 0x0000000609ff7210 */ /* 0x000fe20007f3e0ff */
[----:B------:R-:W-:-:S04]  /*5520*/  IMAD.MOV.U32 R4, RZ, RZ, R7 ;  /* 0x000000ffff047224 */ /* 0x000fc800078e0007 */
[----:B------:R-:W-:-:S08]  /*5530*/  IMAD.WIDE.U32.X R4, R21, UR5, R4, P1 ;  /* 0x0000000515047c25 */ /* 0x000fd000088e0404 */
.L_x_108:
[--C-:B------:R-:W-:Y:S01]  /*5540*/  SHF.R.U64 R8, R4, UR7, R5.reuse ;  /* 0x0000000704087c19 */ /* 0x100fe20008001205 */
[----:B------:R-:W-:Y:S01]  /*5550*/  ULDC.64 UR4, c[0x0][0x620] ;  /* 0x0001880000047ab9 */ /* 0x000fe20000000a00 */
[----:B------:R-:W-:Y:S01]  /*5560*/  SHF.R.U32.HI R4, RZ, UR7, R5 ;  /* 0x00000007ff047c19 */ /* 0x000fe20008011605 */
[----:B------:R-:W2:Y:S01]  /*5570*/  LDC R24, c[0x0][0x144] ;  /* 0x00005100ff187b82 */ /* 0x000ea20000000800 */
[----:B------:R-:W-:Y:S01]  /*5580*/  IADD3 R7, P1, RZ, -R8, RZ ;  /* 0x80000008ff077210 */ /* 0x000fe20007f3e0ff */
[----:B------:R-:W-:Y:S01]  /*5590*/  ULDC.64 UR8, c[0x0][0x640] ;  /* 0x0001900000087ab9 */ /* 0x000fe20000000a00 */
[----:B0-----:R-:W-:Y:S01]  /*55a0*/  I2FP.F32.U32 R9, R15 ;  /* 0x0000000f00097245 */ /* 0x001fe20000201000 */
[----:B------:R-:W-:Y:S02]  /*55b0*/  ULDC UR6, c[0x0][0x608] ;  /* 0x0001820000067ab9 */ /* 0x000fe40000000800 */
[----:B------:R-:W-:Y:S01]  /*55c0*/  IMAD.X R4, RZ, RZ, ~R4, P1 ;  /* 0x000000ffff047224 */ /* 0x000fe200008e0e04 */
[----:B------:R-:W-:Y:S01]  /*55d0*/  ISETP.NE.U32.AND P1, PT, RZ, UR8, PT ;  /* 0x00000008ff007c0c */ /* 0x000fe2000bf25070 */
[----:B------:R-:W0:Y:S02]  /*55e0*/  LDC R21, c[0x0][0x148] ;  /* 0x00005200ff157b82 */ /* 0x000e240000000800 */
[----:B------:R-:W-:Y:S01]  /*55f0*/  IMAD R6, R4, UR4, RZ ;  /* 0x0000000404067c24 */ /* 0x000fe2000f8e02ff */
[----:B------:R-:W-:Y:S01]  /*5600*/  ISETP.NE.AND.EX P1, PT, RZ, UR9, PT, P1 ;  /* 0x00000009ff007c0c */ /* 0x000fe2000bf25310 */
[----:B------:R-:W-:Y:S01]  /*5610*/  IMAD.WIDE.U32 R4, R7, UR4, R16 ;  /* 0x0000000407047c25 */ /* 0x000fe2000f8e0010 */
[----:B------:R-:W-:-:S03]  /*5620*/  ULDC UR4, c[0x0][0x150] ;  /* 0x0000540000047ab9 */ /* 0x000fc60000000800 */
[----:B------:R-:W-:Y:S02]  /*5630*/  IMAD R7, R7, UR5, R6 ;  /* 0x0000000507077c24 */ /* 0x000fe4000f8e0206 */
[----:B------:R-:W-:Y:S01]  /*5640*/  FMUL R6, R9, UR4 ;  /* 0x0000000409067c20 */ /* 0x000fe20008400000 */
[----:B------:R-:W-:Y:S01]  /*5650*/  ULDC UR4, c[0x0][0x618] ;  /* 0x0001860000047ab9 */ /* 0x000fe20000000800 */
[----:B------:R-:W-:Y:S01]  /*5660*/  ULDC UR5, c[0x0][0x154] ;  /* 0x0000550000057ab9 */ /* 0x000fe20000000800 */
[----:B------:R-:W-:-:S03]  /*5670*/  IMAD.IADD R5, R5, 0x1, R7 ;  /* 0x0000000105057824 */ /* 0x000fc600078e0207 */
[----:B------:R-:W3:Y:S02]  /*5680*/  F2I.U32.TRUNC.NTZ R6, R6 ;  /* 0x0000000600067305 */ /* 0x000ee4000020f000 */
[----:B------:R-:W-:Y:S02]  /*5690*/  SHF.R.U64 R9, R4, UR4, R5 ;  /* 0x0000000404097c19 */ /* 0x000fe40008001205 */
[----:B-1----:R-:W-:-:S05]  /*56a0*/  I2FP.F32.U32 R4, R14 ;  /* 0x0000000e00047245 */ /* 0x002fca0000201000 */
[----:B------:R-:W-:Y:S01]  /*56b0*/  FMUL R22, R4, UR5 ;  /* 0x0000000504167c20 */ /* 0x000fe20008400000 */
[----:B------:R-:W-:Y:S01]  /*56c0*/  SHF.R.U32.HI R4, RZ, UR4, R5 ;  /* 0x00000004ff047c19 */ /* 0x000fe20008011605 */
[----:B------:R-:W-:-:S03]  /*56d0*/  ULDC UR4, c[0x0][0x658] ;  /* 0x0001960000047ab9 */ /* 0x000fc60000000800 */
[--C-:B------:R-:W-:Y:S01]  /*56e0*/  SHF.R.U64 R20, R9, UR6, R4.reuse ;  /* 0x0000000609147c19 */ /* 0x100fe20008001204 */
[----:B------:R-:W1:Y:S01]  /*56f0*/  F2I.U32.TRUNC.NTZ R22, R22 ;  /* 0x0000001600167305 */ /* 0x000e62000020f000 */
[----:B------:R-:W-:Y:S01]  /*5700*/  SHF.R.U32.HI R5, RZ, UR6, R4 ;  /* 0x00000006ff057c19 */ /* 0x000fe20008011604 */
[----:B---3--:R-:W-:-:S03]  /*5710*/  IMAD.MOV R6, RZ, RZ, -R6 ;  /* 0x000000ffff067224 */ /* 0x008fc600078e0a06 */
[----:B------:R-:W-:Y:S01]  /*5720*/  SHF.R.U64 R18, R20, UR4, R5 ;  /* 0x0000000414127c19 */ /* 0x000fe20008001205 */
[----:B--2---:R-:W-:Y:S01]  /*5730*/  IMAD R15, R24, R6, R15 ;  /* 0x00000006180f7224 */ /* 0x004fe200078e020f */
[----:B------:R-:W-:-:S03]  /*5740*/  SHF.R.U32.HI R23, RZ, UR4, R5 ;  /* 0x00000004ff177c19 */ /* 0x000fc60008011605 */
[----:B------:R-:W-:Y:S02]  /*5750*/  IMAD.MOV.U32 R4, RZ, RZ, R18 ;  /* 0x000000ffff047224 */ /* 0x000fe400078e0012 */
[----:B------:R-:W-:Y:S01]  /*5760*/  IMAD.MOV.U32 R5, RZ, RZ, R23 ;  /* 0x000000ffff057224 */ /* 0x000fe200078e0017 */
[----:B-1----:R-:W-:Y:S06]  /*5770*/  @!P1 BRA `(.L_x_109) ;  /* 0x0000000000289947 */ /* 0x002fec0003800000 */
[----:B------:R-:W-:Y:S02]  /*5780*/  ULDC UR4, c[0x0][0x64c] ;  /* 0x0001930000047ab9 */ /* 0x000fe40000000800 */
[----:B------:R-:W-:-:S05]  /*5790*/  IADD3 R5, P1, R18, UR4, RZ ;  /* 0x0000000412057c10 */ /* 0x000fca000ff3e0ff */
[----:B------:R-:W-:-:S04]  /*57a0*/  IMAD.X R23, RZ, RZ, R23, P1 ;  /* 0x000000ffff177224 */ /* 0x000fc800008e0617 */
[----:B------:R-:W-:-:S04]  /*57b0*/  IMAD.WIDE.U32 R6, R23, UR8, RZ ;  /* 0x0000000817067c25 */ /* 0x000fc8000f8e00ff */
[----:B------:R-:W-:-:S04]  /*57c0*/  IMAD.WIDE.U32 R6, P1, R5, UR9, R6 ;  /* 0x0000000905067c25 */ /* 0x000fc8000f820006 */
[----:B------:R-:W-:-:S04]  /*57d0*/  IMAD.WIDE.U32 R4, R5, UR8, RZ ;  /* 0x0000000805047c25 */ /* 0x000fc8000f8e00ff */
[----:B------:R-:W-:Y:S01]  /*57e0*/  IMAD.MOV.U32 R4, RZ, RZ, R7 ;  /* 0x000000ffff047224 */ /* 0x000fe200078e0007 */
[----:B------:R-:W-:Y:S01]  /*57f0*/  IADD3 RZ, P3, R5, R6, RZ ;  /* 0x0000000605ff7210 */ /* 0x000fe20007f7e0ff */
[----:B------:R-:W-:-:S04]  /*5800*/  IMAD.X R5, RZ, RZ, RZ, P1 ;  /* 0x000000ffff057224 */ /* 0x000fc800008e06ff */
[----:B------:R-:W-:-:S08]  /*5810*/  IMAD.WIDE.U32.X R4, R23, UR9, R4, P3 ;  /* 0x0000000917047c25 */ /* 0x000fd000098e0404 */
.L_x_109:
[----:B------:R-:W-:Y:S01]  /*5820*/  ISETP.NE.AND P1, PT, R2, 0x1, PT ;  /* 0x000000010200780c */ /* 0x000fe20003f25270 */
[----:B------:R-:W-:Y:S01]  /*5830*/  ULDC UR4, c[0x0][0x648] ;  /* 0x0001920000047ab9 */ /* 0x000fe20000000800 */
[----:B------:R-:W-:Y:S01]  /*5840*/  LOP3.LUT R20, R20, UR17, RZ, 0xc0, !PT ;  /* 0x0000001114147c12 */ /* 0x000fe2000f8ec0ff */
[----:B------:R-:W-:Y:S01]  /*5850*/  IMAD.MOV R22, RZ, RZ, -R22 ;  /* 0x000000ffff167224 */ /* 0x000fe200078e0a16 */
[----:B------:R-:W-:Y:S01]  /*5860*/  SHF.R.U64 R5, R4, UR4, R5 ;  /* 0x0000000404057c19 */ /* 0x000fe20008001205 */
[----:B------:R-:W-:Y:S01]  /*5870*/  ULDC UR4, c[0x0][0x638] ;  /* 0x00018e0000047ab9 */ /* 0x000fe20000000800 */
[----:B------:R-:W-:Y:S01]  /*5880*/  LOP3.LUT R9, R9, UR16, RZ, 0xc0, !PT ;  /* 0x0000001009097c12 */ /* 0x000fe2000f8ec0ff */
[----:B------:R-:W-:Y:S01]  /*5890*/  ULDC UR5, c[0x0][0x610] ;  /* 0x0001840000057ab9 */ /* 0x000fe20000000800 */
[----:B------:R-:W-:Y:S02]  /*58a0*/  IMAD.MOV.U32 R4, RZ, RZ, 0x1 ;  /* 0x00000001ff047424 */ /* 0x000fe400078e00ff */
[----:B------:R-:W-:-:S02]  /*58b0*/  IMAD.MOV R7, RZ, RZ, -R5 ;  /* 0x000000ffff077224 */ /* 0x000fc400078e0a05 */
[----:B------:R-:W-:Y:S02]  /*58c0*/  IMAD R20, R5, UR18, R20 ;  /* 0x0000001205147c24 */ /* 0x000fe4000f8e0214 */
[----:B0-----:R-:W-:Y:S02]  /*58d0*/  @P1 IMAD R15, R21, R22, R14 ;  /* 0x00000016150f1224 */ /* 0x001fe400078e020e */
[----:B------:R-:W-:Y:S01]  /*58e0*/  IMAD R18, R7, UR4, R18 ;  /* 0x0000000407127c24 */ /* 0x000fe2000f8e0212 */
[----:B------:R-:W-:Y:S01]  /*58f0*/  ULDC UR4, c[0x0][0x600] ;  /* 0x0001800000047ab9 */ /* 0x000fe20000000800 */
[----:B------:R-:W-:Y:S02]  /*5900*/  IMAD R15, R20, UR5, R15 ;  /* 0x00000005140f7c24 */ /* 0x000fe4000f8e020f */
[----:B------:R-:W-:-:S05]  /*5910*/  IMAD R18, R18, UR4, R9 ;  /* 0x0000000412127c24 */ /* 0x000fca000f8e0209 */
[----:B------:R-:W-:Y:S02]  /*5920*/  SEL R9, R18, R15, !P1 ;  /* 0x0000000f12097207 */ /* 0x000fe40004800000 */
[----:B------:R-:W-:-:S07]  /*5930*/  SEL R7, R15, R18, !P1 ;  /* 0x000000120f077207 */ /* 0x000fce0004800000 */
.L_x_107:
[----:B------:R-:W-:Y:S05]  /*5940*/  BSYNC B1 ;  /* 0x0000000000017941 */ /* 0x000fea0003800000 */
.L_x_106:
[----:B------:R-:W-:-:S13]  /*5950*/  LOP3.LUT P1, RZ, R4, 0xff, RZ, 0xc0, !PT ;  /* 0x000000ff04ff7812 */ /* 0x000fda000782c0ff */
[----:B------:R-:W-:Y:S05]  /*5960*/  @P1 BRA `(.L_x_110) ;  /* 0xfffffff4004c1947 */ /* 0x000fea000383ffff */
[----:B------:R-:W-:Y:S05]  /*5970*/  BSYNC B0 ;  /* 0x0000000000007941 */ /* 0x000fea0003800000 */
.L_x_98:
[----:B------:R-:W-:-:S03]  /*5980*/  UMOV UR4, 0xffffffff ;  /* 0xffffffff00047882 */ /* 0x000fc60000000000 */
[----:B------:R-:W-:Y:S05]  /*5990*/  BRA.DIV UR4, `(.L_x_111) ;  /* 0x0000000604607947 */ /* 0x000fea000b800000 */
[----:B------:R-:W-:-:S13]  /*59a0*/  ELECT P6, URZ, PT ;  /* 0x00000000003f782f */ /* 0x000fda00038c0000 */
.L_x_127:
[----:B------:R-:W-:Y:S04]  /*59b0*/  BSSY B0, `(.L_x_112) ;  /* 0x000003d000007945 */ /* 0x000fe80003800000 */
[----:B------:R-:W-:Y:S05]  /*59c0*/  @!P6 BRA `(.L_x_113) ;  /* 0x0000000000ece947 */ /* 0x000fea0003800000 */
[----:B------:R-:W-:-:S04]  /*59d0*/  LOP3.LUT R19, R19, 0x2, RZ, 0xfc, !PT ;  /* 0x0000000213137812 */ /* 0x000fc800078efcff */
[----:B------:R-:W-:-:S13]  /*59e0*/  ISETP.NE.AND P0, PT, R19, 0x3, PT ;  /* 0x000000031300780c */ /* 0x000fda0003f05270 */
[----:B------:R-:W-:Y:S05]  /*59f0*/  @!P0 BRA `(.L_x_114) ;  /* 0x0000000000048947 */ /* 0x000fea0003800000 */
[----:B------:R-:W-:Y:S01]  /*5a00*/  BPT.TRAP 0x1 ;  /* 0x000000040000795c */ /* 0x000fe20000300000 */
.L_x_114:
[----:B------:R-:W0:Y:S01]  /*5a10*/  S2R R3, SR_CgaCtaId ;  /* 0x0000000000037919 */ /* 0x000e220000008800 */
[----:B------:R-:W-:-:S04]  /*5a20*/  MOV R2, 0x400 ;  /* 0x0000040000027802 */ /* 0x000fc80000000f00 */
[----:B0-----:R-:W-:Y:S02]  /*5a30*/  LEA R3, R3, R2, 0x18 ;  /* 0x0000000203037211 */ /* 0x001fe400078ec0ff */
[----:B------:R-:W-:-:S03]  /*5a40*/  SHF.L.U32 R2, R0, 0x1f, RZ ;  /* 0x0000001f00027819 */ /* 0x000fc600000006ff */
[----:B------:R-:W-:-:S04]  /*5a50*/  VIADD R3, R3, 0x30 ;  /* 0x0000003003037836 */ /* 0x000fc80000000000 */
[C---:B------:R-:W-:Y:S02]  /*5a60*/  IMAD R7, R12.reuse, 0x8, R3 ;  /* 0x000000080c077824 */ /* 0x040fe400078e0203 */
[----:B------:R-:W-:Y:S02]  /*5a70*/  VIADD R12, R12, 0x1 ;  /* 0x000000010c0c7836 */ /* 0x000fe40000000000 */
[----:B------:R-:W0:Y:S03]  /*5a80*/  SYNCS.PHASECHK.TRANS64.TRYWAIT P0, [R7+URZ], R2 ;  /* 0x00000002070075a7 */ /* 0x000e26000800017f */
[----:B------:R-:W-:-:S04]  /*5a90*/  ISETP.NE.AND P1, PT, R12, 0x6, PT ;  /* 0x000000060c00780c */ /* 0x000fc80003f25270 */
[----:B------:R-:W-:Y:S02]  /*5aa0*/  SEL R5, RZ, 0x1, P1 ;  /* 0x00000001ff057807 */ /* 0x000fe40000800000 */
[----:B------:R-:W-:Y:S02]  /*5ab0*/  SEL R12, R12, RZ, P1 ;  /* 0x000000ff0c0c7207 */ /* 0x000fe40000800000 */
[----:B------:R-:W-:-:S03]  /*5ac0*/  LOP3.LUT R5, R0, R5, RZ, 0x3c, !PT ;  /* 0x0000000500057212 */ /* 0x000fc600078e3cff */
[----:B------:R-:W-:Y:S01]  /*5ad0*/  IMAD R9, R12, 0x8, R3 ;  /* 0x000000080c097824 */ /* 0x000fe200078e0203 */
[----:B------:R-:W-:Y:S01]  /*5ae0*/  SHF.L.U32 R4, R5, 0x1f, RZ ;  /* 0x0000001f05047819 */ /* 0x000fe200000006ff */
[----:B0-----:R-:W-:Y:S06]  /*5af0*/  @!P0 BRA `(.L_x_115) ;  /* 0x0000000400288947 */ /* 0x001fec0003800000 */
.L_x_128:
[----:B------:R-:W1:Y:S01]  /*5b00*/  SYNCS.PHASECHK.TRANS64.TRYWAIT P0, [R9+URZ], R4 ;  /* 0x00000004090075a7 */ /* 0x000e62000800017f */
[----:B------:R-:W-:-:S05]  /*5b10*/  VIADD R0, R12, 0x1 ;  /* 0x000000010c007836 */ /* 0x000fca0000000000 */
[----:B------:R-:W-:-:S04]  /*5b20*/  ISETP.NE.AND P1, PT, R0, 0x6, PT ;  /* 0x000000060000780c */ /* 0x000fc80003f25270 */
[----:B0-----:R-:W-:Y:S02]  /*5b30*/  SEL R2, RZ, 0x1, P1 ;  /* 0x00000001ff027807 */ /* 0x001fe40000800000 */
[----:B------:R-:W-:Y:S02]  /*5b40*/  SEL R0, R0, RZ, P1 ;  /* 0x000000ff00007207 */ /* 0x000fe40000800000 */
[----:B------:R-:W-:-:S03]  /*5b50*/  LOP3.LUT R7, R5, R2, RZ, 0x3c, !PT ;  /* 0x0000000205077212 */ /* 0x000fc600078e3cff */
[----:B------:R-:W-:Y:S01]  /*5b60*/  IMAD R6, R0, 0x8, R3 ;  /* 0x0000000800067824 */ /* 0x000fe200078e0203 */
[----:B------:R-:W-:Y:S01]  /*5b70*/  SHF.L.U32 R5, R7, 0x1f, RZ ;  /* 0x0000001f07057819 */ /* 0x000fe200000006ff */
[----:B-1----:R-:W-:Y:S06]  /*5b80*/  @!P0 BRA `(.L_x_116) ;  /* 0x0000000400188947 */ /* 0x002fec0003800000 */
.L_x_129:
[----:B------:R-:W1:Y:S01]  /*5b90*/  SYNCS.PHASECHK.TRANS64.TRYWAIT P0, [R6+URZ], R5 ;  /* 0x00000005060075a7 */ /* 0x000e62000800017f */
[----:B------:R-:W-:-:S05]  /*5ba0*/  VIADD R0, R0, 0x1 ;  /* 0x0000000100007836 */ /* 0x000fca0000000000 */
[----:B------:R-:W-:-:S04]  /*5bb0*/  ISETP.NE.AND P1, PT, R0, 0x6, PT ;  /* 0x000000060000780c */ /* 0x000fc80003f25270 */
[----:B------:R-:W-:Y:S02]  /*5bc0*/  SEL R2, RZ, 0x1, P1 ;  /* 0x00000001ff027807 */ /* 0x000fe40000800000 */
[----:B------:R-:W-:Y:S02]  /*5bd0*/  SEL R0, R0, RZ, P1 ;  /* 0x000000ff00007207 */ /* 0x000fe40000800000 */
[----:B------:R-:W-:-:S03]  /*5be0*/  LOP3.LUT R7, R7, R2, RZ, 0x3c, !PT ;  /* 0x0000000207077212 */ /* 0x000fc600078e3cff */
[----:B0-----:R-:W-:Y:S01]  /*5bf0*/  IMAD R9, R0, 0x8, R3 ;  /* 0x0000000800097824 */ /* 0x001fe200078e0203 */
[----:B------:R-:W-:Y:S01]  /*5c00*/  SHF.L.U32 R4, R7, 0x1f, RZ ;  /* 0x0000001f07047819 */ /* 0x000fe200000006ff */
[----:B-1----:R-:W-:Y:S06]  /*5c10*/  @!P0 BRA `(.L_x_117) ;  /* 0x0000000400088947 */ /* 0x002fec0003800000 */
.L_x_130:
        /* <DEDUP_REMOVED lines=9> */
.L_x_131:
[----:B------:R-:W1:Y:S01]  /*5cb0*/  SYNCS.PHASECHK.TRANS64.TRYWAIT P0, [R6+URZ], R5 ;  /* 0x00000005060075a7 */ /* 0x000e62000800017f */
[----:B------:R-:W-:-:S05]  /*5cc0*/  VIADD R0, R0, 0x1 ;  /* 0x0000000100007836 */ /* 0x000fca0000000000 */
[----:B------:R-:W-:-:S04]  /*5cd0*/  ISETP.NE.AND P1, PT, R0, 0x6, PT ;  /* 0x000000060000780c */ /* 0x000fc80003f25270 */
[----:B------:R-:W-:Y:S02]  /*5ce0*/  SEL R2, RZ, 0x1, P1 ;  /* 0x00000001ff027807 */ /* 0x000fe40000800000 */
[----:B------:R-:W-:Y:S02]  /*5cf0*/  SEL R0, R0, RZ, P1 ;  /* 0x000000ff00007207 */ /* 0x000fe40000800000 */
[----:B------:R-:W-:Y:S01]  /*5d00*/  LOP3.LUT R2, R7, R2, RZ, 0x3c, !PT ;  /* 0x0000000207027212 */ /* 0x000fe200078e3cff */
[----:B-1----:R-:W-:Y:S06]  /*5d10*/  @!P0 BRA `(.L_x_119) ;  /* 0x0000000000f08947 */ /* 0x002fec0003800000 */
.L_x_132:
[----:B------:R-:W-:Y:S01]  /*5d20*/  IMAD R3, R0, 0x8, R3 ;  /* 0x0000000800037824 */ /* 0x000fe200078e0203 */
[----:B------:R-:W-:-:S07]  /*5d30*/  SHF.L.U32 R0, R2, 0x1f, RZ ;  /* 0x0000001f02007819 */ /* 0x000fce00000006ff */
.L_x_120:
[----:B--2---:R2:W3:Y:S02]  /*5d40*/  SYNCS.PHASECHK.TRANS64.TRYWAIT P0, [R3+URZ], R0 ;  /* 0x00000000030075a7 */ /* 0x0044e4000800017f */
[----:B---3--:R-:W-:Y:S05]  /*5d50*/  @!P0 NANOSLEEP.SYNCS 0x989680 ;  /* 0x009896800000895d */ /* 0x008fea0003900000 */
[----:B------:R-:W3:Y:S02]  /*5d60*/  @!P0 SYNCS.PHASECHK.TRANS64 P0, [R3+URZ], R0 ;  /* 0x00000000030085a7 */ /* 0x000ee4000800007f */
[----:B---3--:R-:W-:Y:S05]  /*5d70*/  @!P0 BRA `(.L_x_120) ;  /* 0xfffffffc00f08947 */ /* 0x008fea000383ffff */
.L_x_113:
[----:B------:R-:W-:Y:S05]  /*5d80*/  BSYNC B0 ;  /* 0x0000000000007941 */ /* 0x000fea0003800000 */
.L_x_112:
[----:B------:R-:W-:Y:S05]  /*5d90*/  EXIT ;  /* 0x000000000000794d */ /* 0x000fea0003800000 */
.L_x_17:
[----:B---3--:R3:W4:Y:S02]  /*5da0*/  SYNCS.PHASECHK.TRANS64.TRYWAIT P1, [R3+URZ], R0 ;  /* 0x00000000030075a7 */ /* 0x008724000802017f */
[----:B----4-:R-:W-:Y:S05]  /*5db0*/  @!P1 NANOSLEEP.SYNCS 0x989680 ;  /* 0x009896800000995d */ /* 0x010fea0003900000 */
[----:B------:R-:W4:Y:S02]  /*5dc0*/  @!P1 SYNCS.PHASECHK.TRANS64 P1, [R3+URZ], R0 ;  /* 0x00000000030095a7 */ /* 0x000f24000802007f */
[----:B----4-:R-:W-:Y:S05]  /*5dd0*/  @!P1 BRA `(.L_x_17) ;  /* 0xfffffffc00f09947 */ /* 0x010fea000383ffff */
[----:B------:R-:W-:Y:S05]  /*5de0*/  BRA `(.L_x_16) ;  /* 0xffffffb400187947 */ /* 0x000fea000383ffff */
.L_x_22:
[----:B-1----:R-:W-:-:S04]  /*5df0*/  IMAD.U32 R4, RZ, RZ, UR8 ;  /* 0x00000008ff047e24 */ /* 0x002fc8000f8e00ff */
[----:B------:R1:W2:Y:S03]  /*5e00*/  SYNCS.PHASECHK.TRANS64.TRYWAIT P1, [R4+URZ], R3 ;  /* 0x00000003040075a7 */ /* 0x0002a6000802017f */
[----:B--2---:R-:W-:Y:S05]  /*5e10*/  @!P1 NANOSLEEP.SYNCS 0x989680 ;  /* 0x009896800000995d */ /* 0x004fea0003900000 */
[----:B------:R-:W2:Y:S02]  /*5e20*/  @!P1 SYNCS.PHASECHK.TRANS64 P1, [R4+URZ], R3 ;  /* 0x00000003040095a7 */ /* 0x000ea4000802007f */
[----:B--2---:R-:W-:Y:S05]  /*5e30*/  @!P1 BRA `(.L_x_22) ;  /* 0xfffffffc00ec9947 */ /* 0x004fea000383ffff */
[----:B------:R-:W-:Y:S05]  /*5e40*/  BRA `(.L_x_21) ;  /* 0xffffffb400f87947 */ /* 0x000fea000383ffff */
.L_x_99:
[----:B------:R-:W-:Y:S01]  /*5e50*/  BSSY B1, `(.L_x_121) ;  /* 0x0000006000017945 */ /* 0x000fe20003800000 */
[----:B------:R-:W-:-:S07]  /*5e60*/  IMAD.MOV.U32 R15, RZ, RZ, -0x1 ;  /* 0xffffffffff0f7424 */ /* 0x000fce00078e00ff */
[----:B------:R-:W-:Y:S05]  /*5e70*/  WARPSYNC.COLLECTIVE R15, `(.L_x_122) ;  /* 0x000000000f0c7348 */ /* 0x000fea0003c00000 */
[----:B------:R-:W-:Y:S02]  /*5e80*/  ELECT P6, UR62, PT ;  /* 0x00000000003e782f */ /* 0x000fe400038c0000 */
[----:B------:R-:W-:Y:S01]  /*5e90*/  MOV R14, UR62 ;  /* 0x0000003e000e7c02 */ /* 0x000fe20008000f00 */
[----:B------:R-:W-:Y:S10]  /*5ea0*/  ENDCOLLECTIVE ;  /* 0x000000000000791b */ /* 0x000ff40003800000 */
.L_x_122:
[----:B------:R-:W-:Y:S05]  /*5eb0*/  BSYNC B1 ;  /* 0x0000000000017941 */ /* 0x000fea0003800000 */
.L_x_121:
[----:B------:R-:W-:Y:S05]  /*5ec0*/  BRA `(.L_x_123) ;  /* 0xfffffff000007947 */ /* 0x000fea000383ffff */
.L_x_102:
[----:B0-----:R0:W1:Y:S02]  /*5ed0*/  SYNCS.PHASECHK.TRANS64.TRYWAIT P1, [R14+URZ+0x30], R7 ;  /* 0x000030070e0075a7 */ /* 0x001064000802017f */
[----:B-1----:R-:W-:Y:S05]  /*5ee0*/  @!P1 NANOSLEEP.SYNCS 0x989680 ;  /* 0x009896800000995d */ /* 0x002fea0003900000 */
[----:B------:R-:W1:Y:S02]  /*5ef0*/  @!P1 SYNCS.PHASECHK.TRANS64 P1, [R14+URZ+0x30], R7 ;  /* 0x000030070e0095a7 */ /* 0x000e64000802007f */
[----:B-1----:R-:W-:Y:S05]  /*5f00*/  @!P1 BRA `(.L_x_102) ;  /* 0xfffffffc00f09947 */ /* 0x002fea000383ffff */
[----:B------:R-:W-:Y:S05]  /*5f10*/  BRA `(.L_x_124) ;  /* 0xfffffff000347947 */ /* 0x000fea000383ffff */
.L_x_111:
[----:B------:R-:W-:Y:S01]  /*5f20*/  BSSY B0, `(.L_x_125) ;  /* 0x0000006000007945 */ /* 0x000fe20003800000 */
[----:B------:R-:W-:-:S07]  /*5f30*/  IMAD.MOV.U32 R15, RZ, RZ, -0x1 ;  /* 0xffffffffff0f7424 */ /* 0x000fce00078e00ff */
[----:B------:R-:W-:Y:S05]  /*5f40*/  WARPSYNC.COLLECTIVE R15, `(.L_x_126) ;  /* 0x000000000f0c7348 */ /* 0x000fea0003c00000 */
[----:B------:R-:W-:Y:S02]  /*5f50*/  ELECT P6, UR62, PT ;  /* 0x00000000003e782f */ /* 0x000fe400038c0000 */
[----:B------:R-:W-:Y:S01]  /*5f60*/  MOV R14, UR62 ;  /* 0x0000003e000e7c02 */ /* 0x000fe20008000f00 */
[----:B------:R-:W-:Y:S10]  /*5f70*/  ENDCOLLECTIVE ;  /* 0x000000000000791b */ /* 0x000ff40003800000 */
.L_x_126:
[----:B------:R-:W-:Y:S05]  /*5f80*/  BSYNC B0 ;  /* 0x0000000000007941 */ /* 0x000fea0003800000 */
.L_x_125:
[----:B------:R-:W-:Y:S05]  /*5f90*/  BRA `(.L_x_127) ;  /* 0xfffffff800847947 */ /* 0x000fea000383ffff */
.L_x_115:
[----:B0-----:R0:W1:Y:S02]  /*5fa0*/  SYNCS.PHASECHK.TRANS64.TRYWAIT P0, [R7+URZ], R2 ;  /* 0x00000002070075a7 */ /* 0x001064000800017f */
[----:B-1----:R-:W-:Y:S05]  /*5fb0*/  @!P0 NANOSLEEP.SYNCS 0x989680 ;  /* 0x009896800000895d */ /* 0x002fea0003900000 */
[----:B------:R-:W1:Y:S02]  /*5fc0*/  @!P0 SYNCS.PHASECHK.TRANS64 P0, [R7+URZ], R2 ;  /* 0x00000002070085a7 */ /* 0x000e64000800007f */
[----:B-1----:R-:W-:Y:S05]  /*5fd0*/  @!P0 BRA `(.L_x_115) ;  /* 0xfffffffc00f08947 */ /* 0x002fea000383ffff */
[----:B------:R-:W-:Y:S05]  /*5fe0*/  BRA `(.L_x_128) ;  /* 0xfffffff800c47947 */ /* 0x000fea000383ffff */
.L_x_116:
[----:B0-----:R0:W1:Y:S02]  /*5ff0*/  SYNCS.PHASECHK.TRANS64.TRYWAIT P0, [R9+URZ], R4 ;  /* 0x00000004090075a7 */ /* 0x001064000800017f */
[----:B-1----:R-:W-:Y:S05]  /*6000*/  @!P0 NANOSLEEP.SYNCS 0x989680 ;  /* 0x009896800000895d */ /* 0x002fea0003900000 */
[----:B------:R-:W1:Y:S02]  /*6010*/  @!P0 SYNCS.PHASECHK.TRANS64 P0, [R9+URZ], R4 ;  /* 0x00000004090085a7 */ /* 0x000e64000800007f */
[----:B-1----:R-:W-:Y:S05]  /*6020*/  @!P0 BRA `(.L_x_116) ;  /* 0xfffffffc00f08947 */ /* 0x002fea000383ffff */
[----:B------:R-:W-:Y:S05]  /*6030*/  BRA `(.L_x_129) ;  /* 0xfffffff800d47947 */ /* 0x000fea000383ffff */
.L_x_117:
[----:B0-----:R0:W1:Y:S02]  /*6040*/  SYNCS.PHASECHK.TRANS64.TRYWAIT P0, [R6+URZ], R5 ;  /* 0x00000005060075a7 */ /* 0x001064000800017f */
[----:B-1----:R-:W-:Y:S05]  /*6050*/  @!P0 NANOSLEEP.SYNCS 0x989680 ;  /* 0x009896800000895d */ /* 0x002fea0003900000 */
[----:B------:R-:W1:Y:S02]  /*6060*/  @!P0 SYNCS.PHASECHK.TRANS64 P0, [R6+URZ], R5 ;  /* 0x00000005060085a7 */ /* 0x000e64000800007f */
[----:B-1----:R-:W-:Y:S05]  /*6070*/  @!P0 BRA `(.L_x_117) ;  /* 0xfffffffc00f08947 */ /* 0x002fea000383ffff */
[----:B------:R-:W-:Y:S05]  /*6080*/  BRA `(.L_x_130) ;  /* 0xfffffff800e47947 */ /* 0x000fea000383ffff */
.L_x_118:
[----:B0-----:R0:W1:Y:S02]  /*6090*/  SYNCS.PHASECHK.TRANS64.TRYWAIT P0, [R9+URZ], R4 ;  /* 0x00000004090075a7 */ /* 0x001064000800017f */
[----:B-1----:R-:W-:Y:S05]  /*60a0*/  @!P0 NANOSLEEP.SYNCS 0x989680 ;  /* 0x009896800000895d */ /* 0x002fea0003900000 */
[----:B------:R-:W1:Y:S02]  /*60b0*/  @!P0 SYNCS.PHASECHK.TRANS64 P0, [R9+URZ], R4 ;  /* 0x00000004090085a7 */ /* 0x000e64000800007f */
[----:B-1----:R-:W-:Y:S05]  /*60c0*/  @!P0 BRA `(.L_x_118) ;  /* 0xfffffffc00f08947 */ /* 0x002fea000383ffff */
[----:B------:R-:W-:Y:S05]  /*60d0*/  BRA `(.L_x_131) ;  /* 0xfffffff800f47947 */ /* 0x000fea000383ffff */
.L_x_119:
[----:B-1----:R1:W2:Y:S02]  /*60e0*/  SYNCS.PHASECHK.TRANS64.TRYWAIT P0, [R6+URZ], R5 ;  /* 0x00000005060075a7 */ /* 0x0022a4000800017f */
[----:B--2---:R-:W-:Y:S05]  /*60f0*/  @!P0 NANOSLEEP.SYNCS 0x989680 ;  /* 0x009896800000895d */ /* 0x004fea0003900000 */
[----:B------:R-:W2:Y:S02]  /*6100*/  @!P0 SYNCS.PHASECHK.TRANS64 P0, [R6+URZ], R5 ;  /* 0x00000005060085a7 */ /* 0x000ea4000800007f */
[----:B--2---:R-:W-:Y:S05]  /*6110*/  @!P0 BRA `(.L_x_119) ;  /* 0xfffffffc00f08947 */ /* 0x004fea000383ffff */
[----:B------:R-:W-:Y:S05]  /*6120*/  BRA `(.L_x_132) ;  /* 0xfffffff800fc7947 */ /* 0x000fea000383ffff */
.L_x_133:
[----:B------:R-:W-:-:S00]  /*6130*/  BRA `(.L_x_133) ;  /* 0xfffffffc00fc7947 */ /* 0x000fc0000383ffff */
[----:B------:R-:W-:-:S00]  /*6140*/  NOP ;  /* 0x0000000000007918 */ /* 0x000fc00000000000 */
        /* <DEDUP_REMOVED lines=11> */
.L_x_134:


//--------------------- .nv.global.init           --------------------------
	.section	.nv.global.init,"aw",@progbits
.nv.global.init:
	.type		$str$22,@object
	.size		$str$22,($str$23 - $str$22)
$str$22:
        /*0000*/ 	.byte	0x6b, 0x5f, 0x74, 0x69, 0x6c, 0x65, 0x5f, 0x63, 0x6f, 0x75, 0x6e, 0x74, 0x20, 0x3e, 0x3d, 0x20
        /*0010*/ 	.byte	0x31, 0x00
	.type		$str$23,@object
	.size		$str$23,(__unnamed_1 - $str$23)
$str$23:
        /*0012*/ 	.byte	0x2f, 0x74, 0x6d, 0x70, 0x2f, 0x63, 0x75, 0x74, 0x6c, 0x61, 0x73, 0x73, 0x5f, 0x73, 0x77, 0x65
        /*0022*/ 	.byte	0x65, 0x70, 0x5f, 0x73, 0x72, 0x63, 0x2f, 0x69, 0x6e, 0x63, 0x6c, 0x75, 0x64, 0x65, 0x2f, 0x63
        /*0032*/ 	.byte	0x75, 0x74, 0x6c, 0x61, 0x73, 0x73, 0x2f, 0x67, 0x65, 0x6d, 0x6d, 0x2f, 0x63, 0x6f, 0x6c, 0x6c
        /*0042*/ 	.byte	0x65, 0x63, 0x74, 0x69, 0x76, 0x65, 0x2f, 0x73, 0x6d, 0x39, 0x30, 0x5f, 0x6d, 0x6d, 0x61, 0x5f
        /*0052*/ 	.byte	0x74, 0x6d, 0x61, 0x5f, 0x67, 0x6d, 0x6d, 0x61, 0x5f, 0x73, 0x73, 0x5f, 0x77, 0x61, 0x72, 0x70
        /*0062*/ 	.byte	0x73, 0x70, 0x65, 0x63, 0x69, 0x61, 0x6c, 0x69, 0x7a, 0x65, 0x64, 0x2e, 0x68, 0x70, 0x70, 0x00
	.type		__unnamed_1,@object
	.size		__unnamed_1,(.L_0 - __unnamed_1)
__unnamed_1:
        /*0072*/ 	.byte	0x76, 0x6f, 0x69, 0x64, 0x20, 0x63, 0x75, 0x74, 0x6c, 0x61, 0x73, 0x73, 0x3a, 0x3a, 0x67, 0x65
        /* <DEDUP_REMOVED lines=176> */
        /*0b82*/ 	.byte	0x3a, 0x3a, 0x69, 0x64, 0x65, 0x6e, 0x74, 0x69, 0x74, 0x79, 0x5d, 0x00
.L_0:


//--------------------- .nv.shared._ZN7cutlass13device_kernelINS_4gemm6kernel13GemmUniversalIN4cute5tupleIJiiiiEEENS1_10collective13CollectiveMmaINS1_34MainloopSm90TmaGmmaWarpSpecializedILi6ENS5_IJNS4_1CILi1EEESB_SB_EEENS1_35KernelTmaWarpSpecializedCooperativeEEENS5_IJNSA_ILi128EEENSA_ILi64EEENSA_ILi32EEEEEENS_10tfloat32_tENS5_IJlSB_lEEESJ_SK_NS4_8TiledMMAINS4_8MMA_AtomIJNS4_4SM904GMMA29MMA_64x64x8_F32TF32TF32_SS_TNILNSO_7ScaleInE1ELSQ_1EEEEEENS4_6LayoutINS5_IJNSA_ILi2EEESB_SB_EEENS5_IJSB_NSA_ILi0EEESW_EEEEENS5_IJNS4_10UnderscoreESZ_SZ_EEEEENS4_13SM90_TMA_LOADENS4_14ComposedLayoutINS4_7SwizzleILi3ELi4ELi3EEENS4_18smem_ptr_flag_bitsILi32EEENST_INS5_IJNSA_ILi8EEESH_EEENS5_IJSH_SB_EEEEEEEvNS4_8identityES12_S1C_vS1D_EENS_8epilogue10collective6detail29Sm90TmaWarpSpecializedAdapterINS1G_15DefaultEpilogueISJ_SK_SK_NS1F_6thread17LinearCombinationISJ_Li1EffLNS1K_9ScaleType4KindE0ELNS_15FloatRoundStyleE2ESJ_EENS1_15EpilogueDefaultEEEEEvvEEEEvNT_6ParamsE --------------------------
	.section	.nv.shared._ZN7cutlass13device_kernelINS_4gemm6kernel13GemmUniversalIN4cute5tupleIJiiiiEEENS1_10collective13CollectiveMmaINS1_34MainloopSm90TmaGmmaWarpSpecializedILi6ENS5_IJNS4_1CILi1EEESB_SB_EEENS1_35KernelTmaWarpSpecializedCooperativeEEENS5_IJNSA_ILi128EEENSA_ILi64EEENSA_ILi32EEEEEENS_10tfloat32_tENS5_IJlSB_lEEESJ_SK_NS4_8TiledMMAINS4_8MMA_AtomIJNS4_4SM904GMMA29MMA_64x64x8_F32TF32TF32_SS_TNILNSO_7ScaleInE1ELSQ_1EEEEEENS4_6LayoutINS5_IJNSA_ILi2EEESB_SB_EEENS5_IJSB_NSA_ILi0EEESW_EEEEENS5_IJNS4_10UnderscoreESZ_SZ_EEEEENS4_13SM90_TMA_LOADENS4_14ComposedLayoutINS4_7SwizzleILi3ELi4ELi3EEENS4_18smem_ptr_flag_bitsILi32EEENST_INS5_IJNSA_ILi8EEESH_EEENS5_IJSH_SB_EEEEEEEvNS4_8identityES12_S1C_vS1D_EENS_8epilogue10collective6detail29Sm90TmaWarpSpecializedAdapterINS1G_15DefaultEpilogueISJ_SK_SK_NS1F_6thread17LinearCombinationISJ_Li1EffLNS1K_9ScaleType4KindE0ELNS_15FloatRoundStyleE2ESJ_EENS1_15EpilogueDefaultEEEEEvvEEEEvNT_6ParamsE,"aw",@nobits
	.sectionflags	@""
	.align	16
	.zero		1024


//--------------------- .nv.shared.reserved.0     --------------------------
	.section	.nv.shared.reserved.0,"aw",@nobits
	.weak		__nv_reservedSMEM_offset_0_alias
	.size		__nv_reservedSMEM_offset_0_alias, 0, 0
	.other		__nv_reservedSMEM_offset_0_alias,@"STO_CUDA_RESERVED_SHARED STV_DEFAULT"
__nv_reservedSMEM_offset_0_alias:
	.zero		0


//--------------------- .nv.global                --------------------------
	.section	.nv.global,"aw",@nobits
.nv.global:
	.type		_ZN40_INTERNAL_4f400878_4_k_cu_f03e4cab_283414cute1_E,@object
	.size		_ZN40_INTERNAL_4f400878_4_k_cu_f03e4cab_283414cute1_E,(_ZN40_INTERNAL_4f400878_4_k_cu_f03e4cab_283414cuda3std3__45__cpo6cbeginE - _ZN40_INTERNAL_4f400878_4_k_cu_f03e4cab_283414cute1_E)
_ZN40_INTERNAL_4f400878_4_k_cu_f03e4cab_283414cute1_E:
	.zero		1
	.type		_ZN40_INTERNAL_4f400878_4_k_cu_f03e4cab_283414cuda3std3__45__cpo6cbeginE,@object
	.size		_ZN40_INTERNAL_4f400878_4_k_cu_f03e4cab_283414cuda3std3__45__cpo6cbeginE,(_ZN40_INTERNAL_4f400878_4_k_cu_f03e4cab_283414cuda3std3__48in_placeE - _ZN40_INTERNAL_4f400878_4_k_cu_f03e4cab_283414cuda3std3__45__cpo6cbeginE)
_ZN40_INTERNAL_4f400878_4_k_cu_f03e4cab_283414cuda3std3__45__cpo6cbeginE:
	.zero		1
	.type		_ZN40_INTERNAL_4f400878_4_k_cu_f03e4cab_283414cuda3std3__48in_placeE,@object
	.size		_ZN40_INTERNAL_4f400878_4_k_cu_f03e4cab_283414cuda3std3__48in_placeE,(_ZN40_INTERNAL_4f400878_4_k_cu_f03e4cab_283414cuda3std6ranges3__45__cpo9iter_moveE - _ZN40_INTERNAL_4f400878_4_k_cu_f03e4cab_283414cuda3std3__48in_placeE)
_ZN40_INTERNAL_4f400878_4_k_cu_f03e4cab_283414cuda3std3__48in_placeE:
	.zero		1
	.type		_ZN40_INTERNAL_4f400878_4_k_cu_f03e4cab_283414cuda3std6ranges3__45__cpo9iter_moveE,@object
	.size		_ZN40_INTERNAL_4f400878_4_k_cu_f03e4cab_283414cuda3std6ranges3__45__cpo9iter_moveE,(_ZN40_INTERNAL_4f400878_4_k_cu_f03e4cab_283414cuda3std3__45__cpo5beginE - _ZN40_INTERNAL_4f400878_4_k_cu_f03e4cab_283414cuda3std6ranges3__45__cpo9iter_moveE)
_ZN40_INTERNAL_4f400878_4_k_cu_f03e4cab_283414cuda3std6ranges3__45__cpo9iter_moveE:
	.zero		1
	.type		_ZN40_INTERNAL_4f400878_4_k_cu_f03e4cab_283414cuda3std3__45__cpo5beginE,@object
	.size		_ZN40_INTERNAL_4f400878_4_k_cu_f03e4cab_283414cuda3std3__45__cpo5beginE,(_ZN40_INTERNAL_4f400878_4_k_cu_f03e4cab_283414cuda3std3__442_GLOBAL__N__4f400878_4_k_cu_f03e4cab_283416ignoreE - _ZN40_INTERNAL_4f400878_4_k_cu_f03e4cab_283414cuda3std3__45__cpo5beginE)
_ZN40_INTERNAL_4f400878_4_k_cu_f03e4cab_283414cuda3std3__45__cpo5beginE:
	.zero		1
	.type		_ZN40_INTERNAL_4f400878_4_k_cu_f03e4cab_283414cuda3std3__442_GLOBAL__N__4f400878_4_k_cu_f03e4cab_283416ignoreE,@object
	.size		_ZN40_INTERNAL_4f400878_4_k_cu_f03e4cab_283414cuda3std3__442_GLOBAL__N__4f400878_4_k_cu_f03e4cab_283416ignoreE,(_ZN40_INTERNAL_4f400878_4_k_cu_f03e4cab_283414cute7productE - _ZN40_INTERNAL_4f400878_4_k_cu_f03e4cab_283414cuda3std3__442_GLOBAL__N__4f400878_4_k_cu_f03e4cab_283416ignoreE)
_ZN40_INTERNAL_4f400878_4_k_cu_f03e4cab_283414cuda3std3__442_GLOBAL__N__4f400878_4_k_cu_f03e4cab_283416ignoreE:
	.zero		1
	.type		_ZN40_INTERNAL_4f400878_4_k_cu_f03e4cab_283414cute7productE,@object
	.size		_ZN40_INTERNAL_4f400878_4_k_cu_f03e4cab_283414cute7productE,(_ZN40_INTERNAL_4f400878_4_k_cu_f03e4cab_283414cuda3std3__45__cpo3endE - _ZN40_INTERNAL_4f400878_4_k_cu_f03e4cab_283414cute7productE)
_ZN40_INTERNAL_4f400878_4_k_cu_f03e4cab_283414cute7productE:
	.zero		1
	.type		_ZN40_INTERNAL_4f400878_4_k_cu_f03e4cab_283414cuda3std3__45__cpo3endE,@object
	.size		_ZN40_INTERNAL_4f400878_4_k_cu_f03e4cab_283414cuda3std3__45__cpo3endE,(_ZN40_INTERNAL_4f400878_4_k_cu_f03e4cab_283414cuda3std3__419piecewise_constructE - _ZN40_INTERNAL_4f400878_4_k_cu_f03e4cab_283414cuda3std3__45__cpo3endE)
_ZN40_INTERNAL_4f400878_4_k_cu_f03e4cab_283414cuda3std3__45__cpo3endE:
	.zero		1
	.type		_ZN40_INTERNAL_4f400878_4_k_cu_f03e4cab_283414cuda3std3__419piecewise_constructE,@object
	.size		_ZN40_INTERNAL_4f400878_4_k_cu_f03e4cab_283414cuda3std3__419piecewise_constructE,(_ZN40_INTERNAL_4f400878_4_k_cu_f03e4cab_283414cuda3std3__45__cpo4cendE - _ZN40_INTERNAL_4f400878_4_k_cu_f03e4cab_283414cuda3std3__419piecewise_constructE)
_ZN40_INTERNAL_4f400878_4_k_cu_f03e4cab_283414cuda3std3__419piecewise_constructE:
	.zero		1
	.type		_ZN40_INTERNAL_4f400878_4_k_cu_f03e4cab_283414cuda3std3__45__cpo4cendE,@object
	.size		_ZN40_INTERNAL_4f400878_4_k_cu_f03e4cab_283414cuda3std3__45__cpo4cendE,(_ZN40_INTERNAL_4f400878_4_k_cu_f03e4cab_283414cuda3std6ranges3__45__cpo4swapE - _ZN40_INTERNAL_4f400878_4_k_cu_f03e4cab_283414cuda3std3__45__cpo4cendE)
_ZN40_INTERNAL_4f400878_4_k_cu_f03e4cab_283414cuda3std3__45__cpo4cendE:
	.zero		1
	.type		_ZN40_INTERNAL_4f400878_4_k_cu_f03e4cab_283414cuda3std6ranges3__45__cpo4swapE,@object
	.size		_ZN40_INTERNAL_4f400878_4_k_cu_f03e4cab_283414cuda3std6ranges3__45__cpo4swapE,(.L_8 - _ZN40_INTERNAL_4f400878_4_k_cu_f03e4cab_283414cuda3std6ranges3__45__cpo4swapE)
_ZN40_INTERNAL_4f400878_4_k_cu_f03e4cab_283414cuda3std6ranges3__45__cpo4swapE:
	.zero		1
.L_8:


//--------------------- .nv.constant0._ZN7cutlass13device_kernelINS_4gemm6kernel13GemmUniversalIN4cute5tupleIJiiiiEEENS1_10collective13CollectiveMmaINS1_34MainloopSm90TmaGmmaWarpSpecializedILi6ENS5_IJNS4_1CILi1EEESB_SB_EEENS1_35KernelTmaWarpSpecializedCooperativeEEENS5_IJNSA_ILi128EEENSA_ILi64EEENSA_ILi32EEEEEENS_10tfloat32_tENS5_IJlSB_lEEESJ_SK_NS4_8TiledMMAINS4_8MMA_AtomIJNS4_4SM904GMMA29MMA_64x64x8_F32TF32TF32_SS_TNILNSO_7ScaleInE1ELSQ_1EEEEEENS4_6LayoutINS5_IJNSA_ILi2EEESB_SB_EEENS5_IJSB_NSA_ILi0EEESW_EEEEENS5_IJNS4_10UnderscoreESZ_SZ_EEEEENS4_13SM90_TMA_LOADENS4_14ComposedLayoutINS4_7SwizzleILi3ELi4ELi3EEENS4_18smem_ptr_flag_bitsILi32EEENST_INS5_IJNSA_ILi8EEESH_EEENS5_IJSH_SB_EEEEEEEvNS4_8identityES12_S1C_vS1D_EENS_8epilogue10collective6detail29Sm90TmaWarpSpecializedAdapterINS1G_15DefaultEpilogueISJ_SK_SK_NS1F_6thread17LinearCombinationISJ_Li1EffLNS1K_9ScaleType4KindE0ELNS_15FloatRoundStyleE2ESJ_EENS1_15EpilogueDefaultEEEEEvvEEEEvNT_6ParamsE --------------------------
	.section	.nv.constant0._ZN7cutlass13device_kernelINS_4gemm6kernel13GemmUniversalIN4cute5tupleIJiiiiEEENS1_10collective13CollectiveMmaINS1_34MainloopSm90TmaGmmaWarpSpecializedILi6ENS5_IJNS4_1CILi1EEESB_SB_EEENS1_35KernelTmaWarpSpecializedCooperativeEEENS5_IJNSA_ILi128EEENSA_ILi64EEENSA_ILi32EEEEEENS_10tfloat32_tENS5_IJlSB_lEEESJ_SK_NS4_8TiledMMAINS4_8MMA_AtomIJNS4_4SM904GMMA29MMA_64x64x8_F32TF32TF32_SS_TNILNSO_7ScaleInE1ELSQ_1EEEEEENS4_6LayoutINS5_IJNSA_ILi2EEESB_SB_EEENS5_IJSB_NSA_ILi0EEESW_EEEEENS5_IJNS4_10UnderscoreESZ_SZ_EEEEENS4_13SM90_TMA_LOADENS4_14ComposedLayoutINS4_7SwizzleILi3ELi4ELi3EEENS4_18smem_ptr_flag_bitsILi32EEENST_INS5_IJNSA_ILi8EEESH_EEENS5_IJSH_SB_EEEEEEEvNS4_8identityES12_S1C_vS1D_EENS_8epilogue10collective6detail29Sm90TmaWarpSpecializedAdapterINS1G_15DefaultEpilogueISJ_SK_SK_NS1F_6thread17LinearCombinationISJ_Li1EffLNS1K_9ScaleType4KindE0ELNS_15FloatRoundStyleE2ESJ_EENS1_15EpilogueDefaultEEEEEvvEEEEvNT_6ParamsE,"a",@progbits
	.sectionflags	@""
	.align	4
.nv.constant0._ZN7cutlass13device_kernelINS_4gemm6kernel13GemmUniversalIN4cute5tupleIJiiiiEEENS1_10collective13CollectiveMmaINS1_34MainloopSm90TmaGmmaWarpSpecializedILi6ENS5_IJNS4_1CILi1EEESB_SB_EEENS1_35KernelTmaWarpSpecializedCooperativeEEENS5_IJNSA_ILi128EEENSA_ILi64EEENSA_ILi32EEEEEENS_10tfloat32_tENS5_IJlSB_lEEESJ_SK_NS4_8TiledMMAINS4_8MMA_AtomIJNS4_4SM904GMMA29MMA_64x64x8_F32TF32TF32_SS_TNILNSO_7ScaleInE1ELSQ_1EEEEEENS4_6LayoutINS5_IJNSA_ILi2EEESB_SB_EEENS5_IJSB_NSA_ILi0EEESW_EEEEENS5_IJNS4_10UnderscoreESZ_SZ_EEEEENS4_13SM90_TMA_LOADENS4_14ComposedLayoutINS4_7SwizzleILi3ELi4ELi3EEENS4_18smem_ptr_flag_bitsILi32EEENST_INS5_IJNSA_ILi8EEESH_EEENS5_IJSH_SB_EEEEEEEvNS4_8identityES12_S1C_vS1D_EENS_8epilogue10collective6detail29Sm90TmaWarpSpecializedAdapterINS1G_15DefaultEpilogueISJ_SK_SK_NS1F_6thread17LinearCombinationISJ_Li1EffLNS1K_9ScaleType4KindE0ELNS_15FloatRoundStyleE2ESJ_EENS1_15EpilogueDefaultEEEEEvvEEEEvNT_6ParamsE:
	.zero		1664


//--------------------- SYMBOLS --------------------------

	.type		.nv.reservedSmem.offset0,@object
	.size		.nv.reservedSmem.offset0,0x4
	.type		__assertfail,@function
